def attn_fwd(
    Q,
    K,
    V,
    Out,
    Lse,
    sm_scale,
    stride_qz,
    stride_qh,
    stride_qm,
    stride_qk,
    stride_kz,
    stride_kh,
    stride_kn,
    stride_kk,
    stride_vz,
    stride_vh,
    stride_vn,
    stride_vk,
    stride_oz,
    stride_oh,
    stride_om,
    stride_ok,
    seqlen_q,
    seqlen_k,
    BLOCK_M: tl.constexpr,
    BLOCK_N: tl.constexpr,
    HEAD_DIM: tl.constexpr,
    CAUSAL: tl.constexpr,
):
    start_m = tl.program_id(0)
    off_hz = tl.program_id(1)
    q_off = off_hz * stride_qh
    k_off = off_hz * stride_kh
    v_off = off_hz * stride_vh
    offs_m = start_m * BLOCK_M + tl.arange(0, BLOCK_M)
    offs_d = tl.arange(0, HEAD_DIM)
    offs_n = tl.arange(0, BLOCK_N)
    q_ptrs = Q + q_off + offs_m[:, None] * stride_qm + offs_d[None, :] * stride_qk
    k_ptrs = K + k_off + offs_d[:, None] * stride_kk + offs_n[None, :] * stride_kn
    v_ptrs = V + v_off + offs_n[:, None] * stride_vn + offs_d[None, :] * stride_vk
    m_i = tl.full([BLOCK_M], float("-inf"), dtype=tl.float32)
    l_i = tl.zeros([BLOCK_M], dtype=tl.float32) + 1.0
    acc = tl.zeros([BLOCK_M, HEAD_DIM], dtype=tl.float32)
    q = tl.load(q_ptrs)
    acc, l_i, m_i = _attn_fwd_inner(
        acc,
        l_i,
        m_i,
        q,
        k_ptrs,
        v_ptrs,
        sm_scale,
        stride_kn,
        stride_vn,
        start_m,
        seqlen_k,
        BLOCK_M,
        BLOCK_N,
        HEAD_DIM,
        CAUSAL,
    )
    acc = acc / l_i[:, None]
    lse = m_i + tl.math.log2(l_i) / 1.4426950408889634
    o_ptrs = (
        Out
        + off_hz * stride_oh
        + offs_m[:, None] * stride_om
        + offs_d[None, :] * stride_ok
    )
    tl.store(o_ptrs, acc.to(Out.dtype.element_ty))
    tl.store(Lse + off_hz * seqlen_q + offs_m, lse)

# config = {"BLOCK_M": 128, "BLOCK_N": 128, "HEAD_DIM": 32, "arch": "sm_90", "causal": true, "dtype": "fp8e4m3", "num_stages": 2, "num_warps": 8}
# arch = sm_90


// ===== COMPILED SASS (sm_90a) =====

	.target	sm_90a

	.elftype	@"ET_EXEC"


//--------------------- .note.nv.tkinfo           --------------------------
	.section	.note.nv.tkinfo,"",@"SHT_NOTE"
	.sectionflags	@"SHF_NOTE_NV_TKINFO"
	.tkinfo
        /*0018*/ 	.word	0x00000002
        /*0030*/ 	.string	""
        /*0030*/ 	.string	"ptxas"
        /*0030*/ 	.string	"Cuda compilation tools, release 13.0, V13.0.88"
        /*0030*/ 	.string	"Build cuda_13.0.r13.0/compiler.36424714_0"
        /*0030*/ 	.string	"-v  -suppress-debug-info  -lineinfo  -arch sm_90a "



//--------------------- .note.nv.cuinfo           --------------------------
	.section	.note.nv.cuinfo,"",@"SHT_NOTE"
	.sectionflags	@"SHF_NOTE_NV_CUINFO"
        /*0018*/ 	.short	0x0002
        /*001a*/ 	.short	0x005a
        /*001c*/ 	.short	0x0082
	.zero		2


//--------------------- .nv.info                  --------------------------
	.section	.nv.info,"",@"SHT_CUDA_INFO"
	.align	4


	//----- nvinfo : EIATTR_REGCOUNT
	.align		4
        /*0000*/ 	.byte	0x04, 0x2f
        /*0002*/ 	.short	(.L_2 - .L_1)
	.align		4
.L_1:
        /*0004*/ 	.word	index@(attn_fwd)
        /*0008*/ 	.word	0x000000f2


	//----- nvinfo : EIATTR_FRAME_SIZE
	.align		4
.L_2:
        /*000c*/ 	.byte	0x04, 0x11
        /*000e*/ 	.short	(.L_4 - .L_3)
	.align		4
.L_3:
        /*0010*/ 	.word	index@(attn_fwd)
        /*0014*/ 	.word	0x00000000


	//----- nvinfo : EIATTR_MIN_STACK_SIZE
	.align		4
.L_4:
        /*0018*/ 	.byte	0x04, 0x12
        /*001a*/ 	.short	(.L_6 - .L_5)
	.align		4
.L_5:
        /*001c*/ 	.word	index@(attn_fwd)
        /*0020*/ 	.word	0x00000000
.L_6:


//--------------------- .nv.compat                --------------------------
	.section	.nv.compat,"",@"SHT_CUDA_COMPAT_INFO"
	.align	4
        /*0000*/ 	.byte	0x02, 0x09, 0x01, 0x00, 0x02, 0x02, 0x04, 0x00, 0x02, 0x05, 0x05, 0x00, 0x03, 0x07, 0x01, 0x01
        /*0010*/ 	.byte	0x02, 0x03, 0x00, 0x00, 0x02, 0x06, 0x01, 0x00, 0x04, 0x0b, 0x08, 0x00, 0x00, 0x00, 0x00, 0x00
        /*0020*/ 	.byte	0x00, 0x00, 0x00, 0x00


//--------------------- .nv.info.attn_fwd         --------------------------
	.section	.nv.info.attn_fwd,"",@"SHT_CUDA_INFO"
	.sectionflags	@""
	.align	4


	//----- nvinfo : EIATTR_CUDA_API_VERSION
	.align		4
        /*0000*/ 	.byte	0x04, 0x37
        /*0002*/ 	.short	(.L_8 - .L_7)
.L_7:
        /*0004*/ 	.word	0x00000082


	//----- nvinfo : EIATTR_KPARAM_INFO
	.align		4
.L_8:
        /*0008*/ 	.byte	0x04, 0x17
        /*000a*/ 	.short	(.L_10 - .L_9)
.L_9:
        /*000c*/ 	.word	0x00000000
        /*0010*/ 	.short	0x0019
        /*0012*/ 	.short	0x0080
        /*0014*/ 	.byte	0x00, 0xf4, 0x21, 0x00


	//----- nvinfo : EIATTR_KPARAM_INFO
	.align		4
.L_10:
        /*0018*/ 	.byte	0x04, 0x17
        /*001a*/ 	.short	(.L_12 - .L_11)
.L_11:
        /*001c*/ 	.word	0x00000000
        /*0020*/ 	.short	0x0018
        /*0022*/ 	.short	0x0078
        /*0024*/ 	.byte	0x00, 0xf4, 0x21, 0x00


	//----- nvinfo : EIATTR_KPARAM_INFO
	.align		4
.L_12:
        /*0028*/ 	.byte	0x04, 0x17
        /*002a*/ 	.short	(.L_14 - .L_13)
.L_13:
        /*002c*/ 	.word	0x00000000
        /*0030*/ 	.short	0x0017
        /*0032*/ 	.short	0x0070
        /*0034*/ 	.byte	0x00, 0xf0, 0x11, 0x00


	//----- nvinfo : EIATTR_KPARAM_INFO
	.align		4
.L_14:
        /*0038*/ 	.byte	0x04, 0x17
        /*003a*/ 	.short	(.L_16 - .L_15)
.L_15:
        /*003c*/ 	.word	0x00000000
        /*0040*/ 	.short	0x0016
        /*0042*/ 	.short	0x006c
        /*0044*/ 	.byte	0x00, 0xf0, 0x11, 0x00


	//----- nvinfo : EIATTR_KPARAM_INFO
	.align		4
.L_16:
        /*0048*/ 	.byte	0x04, 0x17
        /*004a*/ 	.short	(.L_18 - .L_17)
.L_17:
        /*004c*/ 	.word	0x00000000
        /*0050*/ 	.short	0x0015
        /*0052*/ 	.short	0x0068
        /*0054*/ 	.byte	0x00, 0xf0, 0x11, 0x00


	//----- nvinfo : EIATTR_KPARAM_INFO
	.align		4
.L_18:
        /*0058*/ 	.byte	0x04, 0x17
        /*005a*/ 	.short	(.L_20 - .L_19)
.L_19:
        /*005c*/ 	.word	0x00000000
        /*0060*/ 	.short	0x0014
        /*0062*/ 	.short	0x0064
        /*0064*/ 	.byte	0x00, 0xf0, 0x11, 0x00


	//----- nvinfo : EIATTR_KPARAM_INFO
	.align		4
.L_20:
        /*0068*/ 	.byte	0x04, 0x17
        /*006a*/ 	.short	(.L_22 - .L_21)
.L_21:
        /*006c*/ 	.word	0x00000000
        /*0070*/ 	.short	0x0013
        /*0072*/ 	.short	0x0060
        /*0074*/ 	.byte	0x00, 0xf0, 0x11, 0x00


	//----- nvinfo : EIATTR_KPARAM_INFO
	.align		4
.L_22:
        /*0078*/ 	.byte	0x04, 0x17
        /*007a*/ 	.short	(.L_24 - .L_23)
.L_23:
        /*007c*/ 	.word	0x00000000
        /*0080*/ 	.short	0x0012
        /*0082*/ 	.short	0x005c
        /*0084*/ 	.byte	0x00, 0xf0, 0x11, 0x00


	//----- nvinfo : EIATTR_KPARAM_INFO
	.align		4
.L_24:
        /*0088*/ 	.byte	0x04, 0x17
        /*008a*/ 	.short	(.L_26 - .L_25)
.L_25:
        /*008c*/ 	.word	0x00000000
        /*0090*/ 	.short	0x0011
        /*0092*/ 	.short	0x0058
        /*0094*/ 	.byte	0x00, 0xf0, 0x11, 0x00


	//----- nvinfo : EIATTR_KPARAM_INFO
	.align		4
.L_26:
        /*0098*/ 	.byte	0x04, 0x17
        /*009a*/ 	.short	(.L_28 - .L_27)
.L_27:
        /*009c*/ 	.word	0x00000000
        /*00a0*/ 	.short	0x0010
        /*00a2*/ 	.short	0x0054
        /*00a4*/ 	.byte	0x00, 0xf0, 0x11, 0x00


	//----- nvinfo : EIATTR_KPARAM_INFO
	.align		4
.L_28:
        /*00a8*/ 	.byte	0x04, 0x17
        /*00aa*/ 	.short	(.L_30 - .L_29)
.L_29:
        /*00ac*/ 	.word	0x00000000
        /*00b0*/ 	.short	0x000f
        /*00b2*/ 	.short	0x0050
        /*00b4*/ 	.byte	0x00, 0xf0, 0x11, 0x00


	//----- nvinfo : EIATTR_KPARAM_INFO
	.align		4
.L_30:
        /*00b8*/ 	.byte	0x04, 0x17
        /*00ba*/ 	.short	(.L_32 - .L_31)
.L_31:
        /*00bc*/ 	.word	0x00000000
        /*00c0*/ 	.short	0x000e
        /*00c2*/ 	.short	0x004c
        /*00c4*/ 	.byte	0x00, 0xf0, 0x11, 0x00


	//----- nvinfo : EIATTR_KPARAM_INFO
	.align		4
.L_32:
        /*00c8*/ 	.byte	0x04, 0x17
        /*00ca*/ 	.short	(.L_34 - .L_33)
.L_33:
        /*00cc*/ 	.word	0x00000000
        /*00d0*/ 	.short	0x000d
        /*00d2*/ 	.short	0x0048
        /*00d4*/ 	.byte	0x00, 0xf0, 0x11, 0x00


	//----- nvinfo : EIATTR_KPARAM_INFO
	.align		4
.L_34:
        /*00d8*/ 	.byte	0x04, 0x17
        /*00da*/ 	.short	(.L_36 - .L_35)
.L_35:
        /*00dc*/ 	.word	0x00000000
        /*00e0*/ 	.short	0x000c
        /*00e2*/ 	.short	0x0044
        /*00e4*/ 	.byte	0x00, 0xf0, 0x11, 0x00


	//----- nvinfo : EIATTR_KPARAM_INFO
	.align		4
.L_36:
        /*00e8*/ 	.byte	0x04, 0x17
        /*00ea*/ 	.short	(.L_38 - .L_37)
.L_37:
        /*00ec*/ 	.word	0x00000000
        /*00f0*/ 	.short	0x000b
        /*00f2*/ 	.short	0x0040
        /*00f4*/ 	.byte	0x00, 0xf0, 0x11, 0x00


	//----- nvinfo : EIATTR_KPARAM_INFO
	.align		4
.L_38:
        /*00f8*/ 	.byte	0x04, 0x17
        /*00fa*/ 	.short	(.L_40 - .L_39)
.L_39:
        /*00fc*/ 	.word	0x00000000
        /*0100*/ 	.short	0x000a
        /*0102*/ 	.short	0x003c
        /*0104*/ 	.byte	0x00, 0xf0, 0x11, 0x00


	//----- nvinfo : EIATTR_KPARAM_INFO
	.align		4
.L_40:
        /*0108*/ 	.byte	0x04, 0x17
        /*010a*/ 	.short	(.L_42 - .L_41)
.L_41:
        /*010c*/ 	.word	0x00000000
        /*0110*/ 	.short	0x0009
        /*0112*/ 	.short	0x0038
        /*0114*/ 	.byte	0x00, 0xf0, 0x11, 0x00


	//----- nvinfo : EIATTR_KPARAM_INFO
	.align		4
.L_42:
        /*0118*/ 	.byte	0x04, 0x17
        /*011a*/ 	.short	(.L_44 - .L_43)
.L_43:
        /*011c*/ 	.word	0x00000000
        /*0120*/ 	.short	0x0008
        /*0122*/ 	.short	0x0034
        /*0124*/ 	.byte	0x00, 0xf0, 0x11, 0x00


	//----- nvinfo : EIATTR_KPARAM_INFO
	.align		4
.L_44:
        /*0128*/ 	.byte	0x04, 0x17
        /*012a*/ 	.short	(.L_46 - .L_45)
.L_45:
        /*012c*/ 	.word	0x00000000
        /*0130*/ 	.short	0x0007
        /*0132*/ 	.short	0x0030
        /*0134*/ 	.byte	0x00, 0xf0, 0x11, 0x00


	//----- nvinfo : EIATTR_KPARAM_INFO
	.align		4
.L_46:
        /*0138*/ 	.byte	0x04, 0x17
        /*013a*/ 	.short	(.L_48 - .L_47)
.L_47:
        /*013c*/ 	.word	0x00000000
        /*0140*/ 	.short	0x0006
        /*0142*/ 	.short	0x002c
        /*0144*/ 	.byte	0x00, 0xf0, 0x11, 0x00


	//----- nvinfo : EIATTR_KPARAM_INFO
	.align		4
.L_48:
        /*0148*/ 	.byte	0x04, 0x17
        /*014a*/ 	.short	(.L_50 - .L_49)
.L_49:
        /*014c*/ 	.word	0x00000000
        /*0150*/ 	.short	0x0005
        /*0152*/ 	.short	0x0028
        /*0154*/ 	.byte	0x00, 0xf0, 0x11, 0x00


	//----- nvinfo : EIATTR_KPARAM_INFO
	.align		4
.L_50:
        /*0158*/ 	.byte	0x04, 0x17
        /*015a*/ 	.short	(.L_52 - .L_51)
.L_51:
        /*015c*/ 	.word	0x00000000
        /*0160*/ 	.short	0x0004
        /*0162*/ 	.short	0x0020
        /*0164*/ 	.byte	0x00, 0xf4, 0x21, 0x00


	//----- nvinfo : EIATTR_KPARAM_INFO
	.align		4
.L_52:
        /*0168*/ 	.byte	0x04, 0x17
        /*016a*/ 	.short	(.L_54 - .L_53)
.L_53:
        /*016c*/ 	.word	0x00000000
        /*0170*/ 	.short	0x0003
        /*0172*/ 	.short	0x0018
        /*0174*/ 	.byte	0x00, 0xf4, 0x21, 0x00


	//----- nvinfo : EIATTR_KPARAM_INFO
	.align		4
.L_54:
        /*0178*/ 	.byte	0x04, 0x17
        /*017a*/ 	.short	(.L_56 - .L_55)
.L_55:
        /*017c*/ 	.word	0x00000000
        /*0180*/ 	.short	0x0002
        /*0182*/ 	.short	0x0010
        /*0184*/ 	.byte	0x00, 0xf4, 0x21, 0x00


	//----- nvinfo : EIATTR_KPARAM_INFO
	.align		4
.L_56:
        /*0188*/ 	.byte	0x04, 0x17
        /*018a*/ 	.short	(.L_58 - .L_57)
.L_57:
        /*018c*/ 	.word	0x00000000
        /*0190*/ 	.short	0x0001
        /*0192*/ 	.short	0x0008
        /*0194*/ 	.byte	0x00, 0xf4, 0x21, 0x00


	//----- nvinfo : EIATTR_KPARAM_INFO
	.align		4
.L_58:
        /*0198*/ 	.byte	0x04, 0x17
        /*019a*/ 	.short	(.L_60 - .L_59)
.L_59:
        /*019c*/ 	.word	0x00000000
        /*01a0*/ 	.short	0x0000
        /*01a2*/ 	.short	0x0000
        /*01a4*/ 	.byte	0x00, 0xf4, 0x21, 0x00


	//----- nvinfo : EIATTR_SPARSE_MMA_MASK
	.align		4
.L_60:
        /*01a8*/ 	.byte	0x03, 0x50
        /*01aa*/ 	.short	0x0000


	//----- nvinfo : EIATTR_MAXREG_COUNT
	.align		4
        /*01ac*/ 	.byte	0x03, 0x1b
        /*01ae*/ 	.short	0x00ff


	//----- nvinfo : EIATTR_NUM_BARRIERS
	.align		4
        /*01b0*/ 	.byte	0x02, 0x4c
        /*01b2*/ 	.byte	0x01
	.zero		1


	//----- nvinfo : EIATTR_MERCURY_ISA_VERSION
	.align		4
        /*01b4*/ 	.byte	0x03, 0x5f
        /*01b6*/ 	.short	0x0101


	//----- nvinfo : EIATTR_COOP_GROUP_MASK_REGIDS
	.align		4
        /*01b8*/ 	.byte	0x04, 0x29
        /*01ba*/ 	.short	(.L_62 - .L_61)


	//   ....[0]....
.L_61:
        /*01bc*/ 	.word	0xffffffff


	//   ....[1]....
        /*01c0*/ 	.word	0xffffffff


	//   ....[2]....
        /*01c4*/ 	.word	0xffffffff


	//   ....[3]....
        /*01c8*/ 	.word	0xffffffff


	//   ....[4]....
        /*01cc*/ 	.word	0xffffffff


	//   ....[5]....
        /*01d0*/ 	.word	0xffffffff


	//   ....[6]....
        /*01d4*/ 	.word	0xffffffff


	//   ....[7]....
        /*01d8*/ 	.word	0xffffffff


	//   ....[8]....
        /*01dc*/ 	.word	0xffffffff


	//   ....[9]....
        /*01e0*/ 	.word	0xffffffff


	//   ....[10]....
        /*01e4*/ 	.word	0xffffffff


	//   ....[11]....
        /*01e8*/ 	.word	0xffffffff


	//   ....[12]....
        /*01ec*/ 	.word	0xffffffff


	//   ....[13]....
        /*01f0*/ 	.word	0xffffffff


	//   ....[14]....
        /*01f4*/ 	.word	0xffffffff


	//   ....[15]....
        /*01f8*/ 	.word	0xffffffff


	//   ....[16]....
        /*01fc*/ 	.word	0xffffffff


	//   ....[17]....
        /*0200*/ 	.word	0xffffffff


	//   ....[18]....
        /*0204*/ 	.word	0xffffffff


	//   ....[19]....
        /*0208*/ 	.word	0xffffffff


	//   ....[20]....
        /*020c*/ 	.word	0xffffffff


	//   ....[21]....
        /*0210*/ 	.word	0xffffffff


	//   ....[22]....
        /*0214*/ 	.word	0xffffffff


	//   ....[23]....
        /*0218*/ 	.word	0xffffffff


	//----- nvinfo : EIATTR_COOP_GROUP_INSTR_OFFSETS
	.align		4
.L_62:
        /*021c*/ 	.byte	0x04, 0x28
        /*021e*/ 	.short	(.L_64 - .L_63)


	//   ....[0]....
.L_63:
        /*0220*/ 	.word	0x00002c90


	//   ....[1]....
        /*0224*/ 	.word	0x00002da0


	//   ....[2]....
        /*0228*/ 	.word	0x00003910


	//   ....[3]....
        /*022c*/ 	.word	0x00003950


	//   ....[4]....
        /*0230*/ 	.word	0x00004600


	//   ....[5]....
        /*0234*/ 	.word	0x00004630


	//   ....[6]....
        /*0238*/ 	.word	0x00004640


	//   ....[7]....
        /*023c*/ 	.word	0x00004650


	//   ....[8]....
        /*0240*/ 	.word	0x00004660


	//   ....[9]....
        /*0244*/ 	.word	0x00004670


	//   ....[10]....
        /*0248*/ 	.word	0x00004680


	//   ....[11]....
        /*024c*/ 	.word	0x00004690


	//   ....[12]....
        /*0250*/ 	.word	0x000046a0


	//   ....[13]....
        /*0254*/ 	.word	0x000046b0


	//   ....[14]....
        /*0258*/ 	.word	0x000046c0


	//   ....[15]....
        /*025c*/ 	.word	0x000046d0


	//   ....[16]....
        /*0260*/ 	.word	0x000046e0


	//   ....[17]....
        /*0264*/ 	.word	0x000046f0


	//   ....[18]....
        /*0268*/ 	.word	0x00004700


	//   ....[19]....
        /*026c*/ 	.word	0x00004710


	//   ....[20]....
        /*0270*/ 	.word	0x00004d80


	//   ....[21]....
        /*0274*/ 	.word	0x00004d90


	//   ....[22]....
        /*0278*/ 	.word	0x00004df0


	//   ....[23]....
        /*027c*/ 	.word	0x00004e00


	//----- nvinfo : EIATTR_EXIT_INSTR_OFFSETS
	.align		4
.L_64:
        /*0280*/ 	.byte	0x04, 0x1c
        /*0282*/ 	.short	(.L_66 - .L_65)


	//   ....[0]....
.L_65:
        /*0284*/ 	.word	0x00006170


	//   ....[1]....
        /*0288*/ 	.word	0x000061a0


	//----- nvinfo : EIATTR_REQNTID
	.align		4
.L_66:
        /*028c*/ 	.byte	0x04, 0x10
        /*028e*/ 	.short	(.L_68 - .L_67)
.L_67:
        /*0290*/ 	.word	0x00000100
        /*0294*/ 	.word	0x00000001
        /*0298*/ 	.word	0x00000001


	//----- nvinfo : EIATTR_CBANK_PARAM_SIZE
	.align		4
.L_68:
        /*029c*/ 	.byte	0x03, 0x19
        /*029e*/ 	.short	0x0088


	//----- nvinfo : EIATTR_PARAM_CBANK
	.align		4
        /*02a0*/ 	.byte	0x04, 0x0a
        /*02a2*/ 	.short	(.L_70 - .L_69)
	.align		4
.L_69:
        /*02a4*/ 	.word	index@(.nv.constant0.attn_fwd)
        /*02a8*/ 	.short	0x0210
        /*02aa*/ 	.short	0x0088


	//----- nvinfo : EIATTR_SW_WAR
	.align		4
.L_70:
        /*02ac*/ 	.byte	0x04, 0x36
        /*02ae*/ 	.short	(.L_72 - .L_71)
.L_71:
        /*02b0*/ 	.word	0x00000008
.L_72:


//--------------------- .nv.callgraph             --------------------------
	.section	.nv.callgraph,"",@"SHT_CUDA_CALLGRAPH"
	.align	4
	.sectionentsize	8
	.align		4
        /*0000*/ 	.word	0x00000000
	.align		4
        /*0004*/ 	.word	0xffffffff
	.align		4
        /*0008*/ 	.word	0x00000000
	.align		4
        /*000c*/ 	.word	0xfffffffe
	.align		4
        /*0010*/ 	.word	0x00000000
	.align		4
        /*0014*/ 	.word	0xfffffffd
	.align		4
        /*0018*/ 	.word	0x00000000
	.align		4
        /*001c*/ 	.word	0xfffffffc


//--------------------- .nv.constant4             --------------------------
	.section	.nv.constant4,"a",@progbits
	.align	8
	.align		8
.nv.constant4:
        /*0000*/ 	.dword	_$_str


//--------------------- .text.attn_fwd            --------------------------
	.section	.text.attn_fwd,"ax",@progbits
	.align	128
        .global         attn_fwd
        .type           attn_fwd,@function
        .size           attn_fwd,(.L_x_3 - attn_fwd)
        .other          attn_fwd,@"STO_CUDA_ENTRY STV_DEFAULT"
attn_fwd:
.text.attn_fwd:
[----:B------:R-:W0:Y:S01]  /*0000*/  LDC R1, c[0x0][0x28] ;  /* 0x00000a00ff017b82 */ /* 0x000e220000000800 */
[----:B------:R-:W1:Y:S07]  /*0010*/  S2R R15, SR_CTAID.X ;  /* 0x00000000000f7919 */ /* 0x000e6e0000002500 */
[----:B------:R-:W2:Y:S01]  /*0020*/  S2UR UR13, SR_CTAID.Y ;  /* 0x00000000000d79c3 */ /* 0x000ea20000002600 */
[----:B------:R-:W-:Y:S01]  /*0030*/  ULDC.64 UR4, c[0x0][0x240] ;  /* 0x0000900000047ab9 */ /* 0x000fe20000000a00 */
[----:B------:R-:W-:Y:S01]  /*0040*/  ULDC.64 UR16, c[0x0][0x208] ;  /* 0x0000820000107ab9 */ /* 0x000fe20000000a00 */
[----:B------:R-:W3:Y:S05]  /*0050*/  S2R R116, SR_TID.X ;  /* 0x0000000000747919 */ /* 0x000eea0000002100 */
[----:B------:R-:W4:Y:S08]  /*0060*/  LDC R31, c[0x0][0x248] ;  /* 0x00009200ff1f7b82 */ /* 0x000f300000000800 */
[----:B------:R-:W5:Y:S01]  /*0070*/  LDC.64 R28, c[0x0][0x210] ;  /* 0x00008400ff1c7b82 */ /* 0x000f620000000a00 */
[----:B--2---:R-:W-:Y:S01]  /*0080*/  UIMAD UR4, UR13, UR4, URZ ;  /* 0x000000040d0472a4 */ /* 0x004fe2000f8e023f */
[----:B-1----:R-:W-:Y:S01]  /*0090*/  IMAD.SHL.U32 R15, R15, 0x80, RZ ;  /* 0x000000800f0f7824 */ /* 0x002fe200078e00ff */
[----:B---3--:R-:W-:-:S04]  /*00a0*/  SHF.R.U32.HI R114, RZ, 0x7, R116 ;  /* 0x00000007ff727819 */ /* 0x008fc80000011674 */
[----:B------:R-:W-:Y:S02]  /*00b0*/  LOP3.LUT R115, R15, 0x7f, R116, 0xf8, !PT ;  /* 0x0000007f0f737812 */ /* 0x000fe400078ef874 */
[----:B------:R-:W-:-:S03]  /*00c0*/  SGXT.U32 R114, R114, 0x1 ;  /* 0x000000017272781a */ /* 0x000fc60000000000 */
[----:B------:R-:W-:Y:S01]  /*00d0*/  IMAD R3, R115, UR5, RZ ;  /* 0x0000000573037c24 */ /* 0x000fe2000f8e02ff */
[----:B------:R-:W-:Y:S01]  /*00e0*/  USHF.R.S32.HI UR5, URZ, 0x1f, UR4 ;  /* 0x0000001f3f057899 */ /* 0x000fe20008011404 */
[----:B----4-:R-:W-:-:S03]  /*00f0*/  IMAD R0, R114, R31, RZ ;  /* 0x0000001f72007224 */ /* 0x010fc600078e02ff */
[----:B-----5:R-:W-:Y:S01]  /*0100*/  IADD3 R27, P0, P1, R3, UR4, R28 ;  /* 0x00000004031b7c10 */ /* 0x020fe2000f91e01c */
[----:B------:R-:W-:Y:S01]  /*0110*/  IMAD R5, R31, 0x2, R0 ;  /* 0x000000021f057824 */ /* 0x000fe200078e0200 */
[----:B------:R-:W-:-:S03]  /*0120*/  SHF.R.S32.HI R2, RZ, 0x1f, R3 ;  /* 0x0000001fff027819 */ /* 0x000fc60000011403 */
[----:B------:R-:W-:Y:S01]  /*0130*/  IMAD R7, R31, 0x2, R5 ;  /* 0x000000021f077824 */ /* 0x000fe200078e0205 */
[----:B------:R-:W-:Y:S02]  /*0140*/  IADD3.X R29, R2, UR5, R29, P0, P1 ;  /* 0x00000005021d7c10 */ /* 0x000fe400087e241d */
[CC--:B------:R-:W-:Y:S02]  /*0150*/  IADD3 R2, P0, R0.reuse, R27.reuse, RZ ;  /* 0x0000001b00027210 */ /* 0x0c0fe40007f1e0ff */
[----:B------:R-:W-:Y:S02]  /*0160*/  IADD3 R4, P1, R5, R27, RZ ;  /* 0x0000001b05047210 */ /* 0x000fe40007f3e0ff */
[----:B------:R-:W-:Y:S01]  /*0170*/  LEA.HI.X.SX32 R3, R0, R29, 0x1, P0 ;  /* 0x0000001d00037211 */ /* 0x000fe200000f0eff */
[----:B------:R-:W-:Y:S01]  /*0180*/  IMAD R0, R31, 0x2, R7 ;  /* 0x000000021f007824 */ /* 0x000fe200078e0207 */
[----:B------:R-:W-:Y:S02]  /*0190*/  IADD3 R6, P0, R7, R27, RZ ;  /* 0x0000001b07067210 */ /* 0x000fe40007f1e0ff */
[-C--:B------:R-:W-:Y:S01]  /*01a0*/  LEA.HI.X.SX32 R5, R5, R29.reuse, 0x1, P1 ;  /* 0x0000001d05057211 */ /* 0x080fe200008f0eff */
[----:B------:R1:W2:Y:S01]  /*01b0*/  LDG.E.U8 R16, desc[UR16][R2.64] ;  /* 0x0000001002107981 */ /* 0x0002a2000c1e1100 */
[----:B------:R-:W-:Y:S01]  /*01c0*/  LEA.HI.X.SX32 R7, R7, R29, 0x1, P0 ;  /* 0x0000001d07077211 */ /* 0x000fe200000f0eff */
[C---:B------:R-:W-:Y:S01]  /*01d0*/  IMAD R11, R31.reuse, 0x2, R0 ;  /* 0x000000021f0b7824 */ /* 0x040fe200078e0200 */
[C---:B------:R-:W-:Y:S01]  /*01e0*/  IADD3 R8, P0, R0.reuse, R27, RZ ;  /* 0x0000001b00087210 */ /* 0x040fe20007f1e0ff */
[----:B------:R3:W4:Y:S03]  /*01f0*/  LDG.E.U8 R17, desc[UR16][R4.64] ;  /* 0x0000001004117981 */ /* 0x000726000c1e1100 */
[----:B------:R-:W-:Y:S01]  /*0200*/  LEA.HI.X.SX32 R9, R0, R29, 0x1, P0 ;  /* 0x0000001d00097211 */ /* 0x000fe200000f0eff */
[----:B------:R-:W-:Y:S01]  /*0210*/  IMAD R0, R31, 0x2, R11 ;  /* 0x000000021f007824 */ /* 0x000fe200078e020b */
[----:B------:R-:W-:Y:S01]  /*0220*/  IADD3 R10, P0, R11, R27, RZ ;  /* 0x0000001b0b0a7210 */ /* 0x000fe20007f1e0ff */
[----:B------:R-:W5:Y:S02]  /*0230*/  LDG.E.U8 R18, desc[UR16][R6.64] ;  /* 0x0000001006127981 */ /* 0x000f64000c1e1100 */
[----:B------:R-:W-:Y:S01]  /*0240*/  IMAD R13, R31, 0x2, R0 ;  /* 0x000000021f0d7824 */ /* 0x000fe200078e0200 */
[----:B------:R-:W-:Y:S01]  /*0250*/  LEA.HI.X.SX32 R11, R11, R29, 0x1, P0 ;  /* 0x0000001d0b0b7211 */ /* 0x000fe200000f0eff */
[----:B------:R0:W5:Y:S01]  /*0260*/  LDG.E.U8 R19, desc[UR16][R8.64] ;  /* 0x0000001008137981 */ /* 0x000162000c1e1100 */
[CC--:B-1----:R-:W-:Y:S01]  /*0270*/  IADD3 R2, P0, R0.reuse, R27.reuse, RZ ;  /* 0x0000001b00027210 */ /* 0x0c2fe20007f1e0ff */
[----:B------:R-:W-:Y:S01]  /*0280*/  IMAD R14, R31, 0x2, R13 ;  /* 0x000000021f0e7824 */ /* 0x000fe200078e020d */
[----:B------:R-:W-:Y:S01]  /*0290*/  IADD3 R12, P1, R13, R27, RZ ;  /* 0x0000001b0d0c7210 */ /* 0x000fe20007f3e0ff */
[----:B------:R1:W5:Y:S01]  /*02a0*/  LDG.E.U8 R20, desc[UR16][R10.64] ;  /* 0x000000100a147981 */ /* 0x000362000c1e1100 */
[----:B------:R-:W-:Y:S01]  /*02b0*/  LEA.HI.X.SX32 R3, R0, R29, 0x1, P0 ;  /* 0x0000001d00037211 */ /* 0x000fe200000f0eff */
[----:B------:R-:W-:Y:S01]  /*02c0*/  IMAD R0, R31, 0x2, R14 ;  /* 0x000000021f007824 */ /* 0x000fe200078e020e */
[----:B---3--:R-:W-:-:S02]  /*02d0*/  IADD3 R4, P0, R14, R27, RZ ;  /* 0x0000001b0e047210 */ /* 0x008fc40007f1e0ff */
[-C--:B------:R-:W-:Y:S01]  /*02e0*/  LEA.HI.X.SX32 R13, R13, R29.reuse, 0x1, P1 ;  /* 0x0000001d0d0d7211 */ /* 0x080fe200008f0eff */
[----:B------:R3:W5:Y:S01]  /*02f0*/  LDG.E.U8 R21, desc[UR16][R2.64] ;  /* 0x0000001002157981 */ /* 0x000762000c1e1100 */
[----:B------:R-:W-:Y:S01]  /*0300*/  LEA.HI.X.SX32 R5, R14, R29, 0x1, P0 ;  /* 0x0000001d0e057211 */ /* 0x000fe200000f0eff */
[C---:B0-----:R-:W-:Y:S01]  /*0310*/  IMAD R9, R31.reuse, 0x2, R0 ;  /* 0x000000021f097824 */ /* 0x041fe200078e0200 */
[C---:B------:R-:W-:Y:S01]  /*0320*/  IADD3 R6, P0, R0.reuse, R27, RZ ;  /* 0x0000001b00067210 */ /* 0x040fe20007f1e0ff */
[----:B------:R0:W5:Y:S03]  /*0330*/  LDG.E.U8 R22, desc[UR16][R12.64] ;  /* 0x000000100c167981 */ /* 0x000166000c1e1100 */
[----:B------:R-:W-:Y:S01]  /*0340*/  LEA.HI.X.SX32 R7, R0, R29, 0x1, P0 ;  /* 0x0000001d00077211 */ /* 0x000fe200000f0eff */
[----:B------:R-:W-:Y:S01]  /*0350*/  IMAD R0, R31, 0x2, R9 ;  /* 0x000000021f007824 */ /* 0x000fe200078e0209 */
[-C--:B------:R-:W-:Y:S01]  /*0360*/  IADD3 R8, P0, R9, R27.reuse, RZ ;  /* 0x0000001b09087210 */ /* 0x080fe20007f1e0ff */
[----:B------:R0:W5:Y:S02]  /*0370*/  LDG.E.U8 R23, desc[UR16][R4.64] ;  /* 0x0000001004177981 */ /* 0x000164000c1e1100 */
[----:B------:R-:W-:Y:S01]  /*0380*/  IMAD R14, R31, 0x2, R0 ;  /* 0x000000021f0e7824 */ /* 0x000fe200078e0200 */
[----:B-1----:R-:W-:Y:S01]  /*0390*/  IADD3 R10, P1, R0, R27, RZ ;  /* 0x0000001b000a7210 */ /* 0x002fe20007f3e0ff */
[----:B------:R1:W5:Y:S01]  /*03a0*/  LDG.E.U8 R24, desc[UR16][R6.64] ;  /* 0x0000001006187981 */ /* 0x000362000c1e1100 */
[----:B------:R-:W-:-:S02]  /*03b0*/  LEA.HI.X.SX32 R9, R9, R29, 0x1, P0 ;  /* 0x0000001d09097211 */ /* 0x000fc400000f0eff */
[----:B------:R-:W-:Y:S01]  /*03c0*/  LEA.HI.X.SX32 R11, R0, R29, 0x1, P1 ;  /* 0x0000001d000b7211 */ /* 0x000fe200008f0eff */
[C---:B------:R-:W-:Y:S01]  /*03d0*/  IMAD R0, R31.reuse, 0x2, R14 ;  /* 0x000000021f007824 */ /* 0x040fe200078e020e */
[C---:B---3--:R-:W-:Y:S01]  /*03e0*/  IADD3 R2, P0, R14.reuse, R27, RZ ;  /* 0x0000001b0e027210 */ /* 0x048fe20007f1e0ff */
[----:B------:R3:W5:Y:S02]  /*03f0*/  LDG.E.U8 R25, desc[UR16][R8.64] ;  /* 0x0000001008197981 */ /* 0x000764000c1e1100 */
[C---:B0-----:R-:W-:Y:S01]  /*0400*/  IMAD R13, R31.reuse, 0x2, R0 ;  /* 0x000000021f0d7824 */ /* 0x041fe200078e0200 */
[----:B------:R-:W-:Y:S01]  /*0410*/  LEA.HI.X.SX32 R3, R14, R29, 0x1, P0 ;  /* 0x0000001d0e037211 */ /* 0x000fe200000f0eff */
[----:B------:R-:W5:Y:S01]  /*0420*/  LDG.E.U8 R10, desc[UR16][R10.64] ;  /* 0x000000100a0a7981 */ /* 0x000f62000c1e1100 */
[C---:B------:R-:W-:Y:S01]  /*0430*/  IADD3 R4, P0, R0.reuse, R27, RZ ;  /* 0x0000001b00047210 */ /* 0x040fe20007f1e0ff */
[C---:B------:R-:W-:Y:S02]  /*0440*/  IMAD R14, R31.reuse, 0x2, R13 ;  /* 0x000000021f0e7824 */ /* 0x040fe400078e020d */
[----:B------:R0:W5:Y:S01]  /*0450*/  LDG.E.U8 R2, desc[UR16][R2.64] ;  /* 0x0000001002027981 */ /* 0x000162000c1e1100 */
[----:B------:R-:W-:Y:S01]  /*0460*/  LEA.HI.X.SX32 R5, R0, R29, 0x1, P0 ;  /* 0x0000001d00057211 */ /* 0x000fe200000f0eff */
[----:B------:R-:W-:Y:S01]  /*0470*/  IMAD R0, R31, 0x2, R14 ;  /* 0x000000021f007824 */ /* 0x000fe200078e020e */
[----:B-1----:R-:W-:-:S02]  /*0480*/  IADD3 R6, P0, R13, R27, RZ ;  /* 0x0000001b0d067210 */ /* 0x002fc40007f1e0ff */
[----:B------:R-:W-:Y:S01]  /*0490*/  IADD3 R12, P1, R14, R27, RZ ;  /* 0x0000001b0e0c7210 */ /* 0x000fe20007f3e0ff */
[----:B------:R1:W5:Y:S01]  /*04a0*/  LDG.E.U8 R4, desc[UR16][R4.64] ;  /* 0x0000001004047981 */ /* 0x000362000c1e1100 */
[----:B------:R-:W-:Y:S02]  /*04b0*/  LEA.HI.X.SX32 R7, R13, R29, 0x1, P0 ;  /* 0x0000001d0d077211 */ /* 0x000fe400000f0eff */
[----:B---3--:R-:W-:Y:S02]  /*04c0*/  IADD3 R8, P0, R0, R27, RZ ;  /* 0x0000001b00087210 */ /* 0x008fe40007f1e0ff */
[-C--:B------:R-:W-:Y:S01]  /*04d0*/  LEA.HI.X.SX32 R13, R14, R29.reuse, 0x1, P1 ;  /* 0x0000001d0e0d7211 */ /* 0x080fe200008f0eff */
[----:B------:R-:W3:Y:S01]  /*04e0*/  LDG.E.U8 R6, desc[UR16][R6.64] ;  /* 0x0000001006067981 */ /* 0x000ee2000c1e1100 */
[----:B------:R-:W-:-:S03]  /*04f0*/  LEA.HI.X.SX32 R9, R0, R29, 0x1, P0 ;  /* 0x0000001d00097211 */ /* 0x000fc600000f0eff */
[----:B------:R-:W3:Y:S04]  /*0500*/  LDG.E.U8 R12, desc[UR16][R12.64] ;  /* 0x000000100c0c7981 */ /* 0x000ee8000c1e1100 */
[----:B------:R-:W3:Y:S01]  /*0510*/  LDG.E.U8 R8, desc[UR16][R8.64] ;  /* 0x0000001008087981 */ /* 0x000ee2000c1e1100 */
[----:B------:R-:W1:Y:S01]  /*0520*/  S2UR UR12, SR_CgaCtaId ;  /* 0x00000000000c79c3 */ /* 0x000e620000008800 */
[----:B------:R-:W-:Y:S01]  /*0530*/  IMAD.SHL.U32 R0, R116, 0x20, RZ ;  /* 0x0000002074007824 */ /* 0x000fe200078e00ff */
[----:B0-----:R-:W-:Y:S01]  /*0540*/  SHF.R.S32.HI R3, RZ, 0x2, R116 ;  /* 0x00000002ff037819 */ /* 0x001fe20000011474 */
[----:B------:R-:W-:-:S03]  /*0550*/  VIADD R197, R15, 0x80 ;  /* 0x000000800fc57836 */ /* 0x000fc60000000000 */
[----:B------:R-:W-:Y:S02]  /*0560*/  LOP3.LUT R0, R0, 0xf60, RZ, 0xc0, !PT ;  /* 0x00000f6000007812 */ /* 0x000fe400078ec0ff */
[----:B------:R-:W-:Y:S01]  /*0570*/  SGXT R3, R3, 0x1 ;  /* 0x000000010303781a */ /* 0x000fe20000000200 */
[----:B------:R-:W-:Y:S01]  /*0580*/  UMOV UR4, 0x400 ;  /* 0x0000040000047882 */ /* 0x000fe20000000000 */
[----:B------:R-:W-:Y:S02]  /*0590*/  ISETP.GE.AND P0, PT, R197, 0x1, PT ;  /* 0x00000001c500780c */ /* 0x000fe40003f06270 */
[----:B------:R-:W-:-:S04]  /*05a0*/  LOP3.LUT R3, R0, 0x90, R3, 0xf8, !PT ;  /* 0x0000009000037812 */ /* 0x000fc800078ef803 */
[----:B------:R-:W-:Y:S01]  /*05b0*/  LOP3.LUT R3, R3, R114, RZ, 0xfc, !PT ;  /* 0x0000007203037212 */ /* 0x000fe200078efcff */
[----:B-1----:R-:W-:-:S03]  /*05c0*/  ULEA UR12, UR12, UR4, 0x18 ;  /* 0x000000040c0c7291 */ /* 0x002fc6000f8ec03f */
[----:B------:R-:W-:Y:S01]  /*05d0*/  LOP3.LUT R5, R3, 0x10, RZ, 0x3c, !PT ;  /* 0x0000001003057812 */ /* 0x000fe200078e3cff */
[----:B------:R-:W-:Y:S01]  /*05e0*/  IMAD.MOV.U32 R67, RZ, RZ, -0x800000 ;  /* 0xff800000ff437424 */ /* 0x000fe200078e00ff */
[----:B------:R-:W-:Y:S01]  /*05f0*/  CS2R R88, SRZ ;  /* 0x0000000000587805 */ /* 0x000fe2000001ff00 */
[----:B------:R-:W-:Y:S01]  /*0600*/  IMAD.MOV.U32 R176, RZ, RZ, 0x3f800000 ;  /* 0x3f800000ffb07424 */ /* 0x000fe200078e00ff */
[----:B------:R-:W-:Y:S01]  /*0610*/  CS2R R90, SRZ ;  /* 0x00000000005a7805 */ /* 0x000fe2000001ff00 */
[----:B------:R-:W-:Y:S01]  /*0620*/  IMAD.MOV.U32 R175, RZ, RZ, 0x3f800000 ;  /* 0x3f800000ffaf7424 */ /* 0x000fe200078e00ff */
[----:B------:R-:W-:Y:S01]  /*0630*/  CS2R R92, SRZ ;  /* 0x00000000005c7805 */ /* 0x000fe2000001ff00 */
[----:B------:R-:W-:Y:S01]  /*0640*/  IMAD.MOV.U32 R42, RZ, RZ, -0x800000 ;  /* 0xff800000ff2a7424 */ /* 0x000fe200078e00ff */
[----:B------:R-:W-:Y:S02]  /*0650*/  CS2R R94, SRZ ;  /* 0x00000000005e7805 */ /* 0x000fe4000001ff00 */
[----:B------:R-:W-:-:S02]  /*0660*/  CS2R R96, SRZ ;  /* 0x0000000000607805 */ /* 0x000fc4000001ff00 */
[----:B------:R-:W-:Y:S02]  /*0670*/  CS2R R98, SRZ ;  /* 0x0000000000627805 */ /* 0x000fe4000001ff00 */
[----:B------:R-:W-:Y:S02]  /*0680*/  CS2R R100, SRZ ;  /* 0x0000000000647805 */ /* 0x000fe4000001ff00 */
[----:B------:R-:W-:Y:S02]  /*0690*/  CS2R R102, SRZ ;  /* 0x0000000000667805 */ /* 0x000fe4000001ff00 */
[C---:B------:R-:W-:Y:S01]  /*06a0*/  LOP3.LUT P5, RZ, R116.reuse, 0x80, RZ, 0xc0, !PT ;  /* 0x0000008074ff7812 */ /* 0x040fe200078ac0ff */
[----:B------:R-:W-:Y:S01]  /*06b0*/  IMAD.SHL.U32 R113, R116, 0x2, RZ ;  /* 0x0000000274717824 */ /* 0x000fe200078e00ff */
[----:B--2---:R0:W-:Y:S04]  /*06c0*/  STS.U8 [R3+UR12], R16 ;  /* 0x0000001003007988 */ /* 0x0041e8000800000c */
[----:B----4-:R0:W-:Y:S04]  /*06d0*/  STS.U8 [R3+UR12+0x2], R17 ;  /* 0x0000021103007988 */ /* 0x0101e8000800000c */
[----:B-----5:R0:W-:Y:S04]  /*06e0*/  STS.U8 [R3+UR12+0x4], R18 ;  /* 0x0000041203007988 */ /* 0x0201e8000800000c */
[----:B------:R0:W-:Y:S04]  /*06f0*/  STS.U8 [R3+UR12+0x6], R19 ;  /* 0x0000061303007988 */ /* 0x0001e8000800000c */
[----:B------:R0:W-:Y:S04]  /*0700*/  STS.U8 [R3+UR12+0x8], R20 ;  /* 0x0000081403007988 */ /* 0x0001e8000800000c */
[----:B------:R0:W-:Y:S04]  /*0710*/  STS.U8 [R3+UR12+0xa], R21 ;  /* 0x00000a1503007988 */ /* 0x0001e8000800000c */
[----:B------:R0:W-:Y:S04]  /*0720*/  STS.U8 [R3+UR12+0xc], R22 ;  /* 0x00000c1603007988 */ /* 0x0001e8000800000c */
[----:B------:R0:W-:Y:S04]  /*0730*/  STS.U8 [R3+UR12+0xe], R23 ;  /* 0x00000e1703007988 */ /* 0x0001e8000800000c */
[----:B------:R0:W-:Y:S04]  /*0740*/  STS.U8 [R5+UR12], R24 ;  /* 0x0000001805007988 */ /* 0x0001e8000800000c */
[----:B------:R0:W-:Y:S04]  /*0750*/  STS.U8 [R5+UR12+0x2], R25 ;  /* 0x0000021905007988 */ /* 0x0001e8000800000c */
[----:B------:R0:W-:Y:S04]  /*0760*/  STS.U8 [R5+UR12+0x4], R10 ;  /* 0x0000040a05007988 */ /* 0x0001e8000800000c */
[----:B------:R0:W-:Y:S04]  /*0770*/  STS.U8 [R5+UR12+0x6], R2 ;  /* 0x0000060205007988 */ /* 0x0001e8000800000c */
[----:B------:R0:W-:Y:S04]  /*0780*/  STS.U8 [R5+UR12+0x8], R4 ;  /* 0x0000080405007988 */ /* 0x0001e8000800000c */
[----:B---3--:R0:W-:Y:S04]  /*0790*/  STS.U8 [R5+UR12+0xa], R6 ;  /* 0x00000a0605007988 */ /* 0x0081e8000800000c */
[----:B------:R0:W-:Y:S04]  /*07a0*/  STS.U8 [R5+UR12+0xc], R12 ;  /* 0x00000c0c05007988 */ /* 0x0001e8000800000c */
[----:B------:R0:W-:Y:S01]  /*07b0*/  STS.U8 [R5+UR12+0xe], R8 ;  /* 0x00000e0805007988 */ /* 0x0001e2000800000c */
[----:B------:R-:W-:Y:S05]  /*07c0*/  @!P0 BRA `(.L_x_0) ;  /* 0x0000004400c48947 */ /* 0x000fea0003800000 */
[----:B0-----:R-:W0:Y:S01]  /*07d0*/  LDC.64 R2, c[0x0][0x250] ;  /* 0x00009400ff027b82 */ /* 0x001e220000000a00 */
[--C-:B------:R-:W-:Y:S01]  /*07e0*/  SHF.R.U32.HI R6, RZ, 0x5, R116.reuse ;  /* 0x00000005ff067819 */ /* 0x100fe20000011674 */
[----:B------:R-:W-:Y:S01]  /*07f0*/  ULDC UR4, c[0x0][0x258] ;  /* 0x0000960000047ab9 */ /* 0x000fe20000000800 */
[----:B------:R-:W-:Y:S01]  /*0800*/  LOP3.LUT R4, R116, 0x1, RZ, 0xc0, !PT ;  /* 0x0000000174047812 */ /* 0x000fe200078ec0ff */
[----:B------:R-:W-:Y:S01]  /*0810*/  ULDC.64 UR8, c[0x0][0x218] ;  /* 0x0000860000087ab9 */ /* 0x000fe20000000a00 */
[----:B------:R-:W-:Y:S01]  /*0820*/  SGXT.U32 R6, R6, 0x3 ;  /* 0x000000030606781a */ /* 0x000fe20000000000 */
[----:B------:R-:W-:Y:S01]  /*0830*/  ULDC.64 UR6, c[0x0][0x260] ;  /* 0x0000980000067ab9 */ /* 0x000fe20000000a00 */
[C---:B------:R-:W-:Y:S01]  /*0840*/  LOP3.LUT R5, R116.reuse, 0x1c, RZ, 0xc0, !PT ;  /* 0x0000001c74057812 */ /* 0x040fe200078ec0ff */
[----:B------:R-:W1:Y:S01]  /*0850*/  LDC R126, c[0x0][0x268] ;  /* 0x00009a00ff7e7b82 */ /* 0x000e620000000800 */
[----:B------:R-:W-:Y:S01]  /*0860*/  LOP3.LUT R0, R116, 0xe0, RZ, 0xc0, !PT ;  /* 0x000000e074007812 */ /* 0x000fe200078ec0ff */
[----:B------:R-:W-:Y:S01]  /*0870*/  UIMAD UR6, UR13, UR6, URZ ;  /* 0x000000060d0672a4 */ /* 0x000fe2000f8e023f */
[--C-:B------:R-:W-:Y:S01]  /*0880*/  SHF.R.U32.HI R112, RZ, 0x2, R116.reuse ;  /* 0x00000002ff707819 */ /* 0x100fe20000011674 */
[----:B------:R-:W-:Y:S01]  /*0890*/  IMAD R5, R4, 0x2, R5 ;  /* 0x0000000204057824 */ /* 0x000fe200078e0205 */
[----:B------:R-:W-:Y:S01]  /*08a0*/  SHF.R.U32.HI R4, RZ, 0x1, R116 ;  /* 0x00000001ff047819 */ /* 0x000fe20000011674 */
[----:B------:R-:W-:Y:S01]  /*08b0*/  IMAD.MOV.U32 R125, RZ, RZ, 0x5410 ;  /* 0x00005410ff7d7424 */ /* 0x000fe200078e00ff */
[----:B------:R-:W-:Y:S01]  /*08c0*/  SHF.R.U32.HI R0, RZ, 0x1, R0 ;  /* 0x00000001ff007819 */ /* 0x000fe20000011600 */
[----:B------:R-:W2:Y:S01]  /*08d0*/  LDC.64 R174, c[0x0][0x220] ;  /* 0x00008800ffae7b82 */ /* 0x000ea20000000a00 */
[----:B------:R-:W-:Y:S01]  /*08e0*/  SGXT.U32 R112, R112, 0x3 ;  /* 0x000000037070781a */ /* 0x000fe20000000000 */
[----:B------:R-:W-:Y:S01]  /*08f0*/  IMAD.MOV.U32 R123, RZ, RZ, 0x7632 ;  /* 0x00007632ff7b7424 */ /* 0x000fe200078e00ff */
[----:B------:R-:W-:Y:S01]  /*0900*/  SGXT.U32 R4, R4, 0x1 ;  /* 0x000000010404781a */ /* 0x000fe20000000000 */
[----:B------:R-:W-:Y:S01]  /*0910*/  IMAD.MOV.U32 R176, RZ, RZ, 0x3f800000 ;  /* 0x3f800000ffb07424 */ /* 0x000fe200078e00ff */
[----:B------:R-:W-:Y:S01]  /*0920*/  LOP3.LUT R112, R15, R0, R112, 0xfe, !PT ;  /* 0x000000000f707212 */ /* 0x000fe200078efe70 */
[----:B------:R-:W-:Y:S01]  /*0930*/  IMAD.MOV.U32 R177, RZ, RZ, -0x800000 ;  /* 0xff800000ffb17424 */ /* 0x000fe200078e00ff */
[----:B------:R-:W-:Y:S01]  /*0940*/  LOP3.LUT R0, R5, R4, RZ, 0xfc, !PT ;  /* 0x0000000405007212 */ /* 0x000fe200078efcff */
[----:B0-----:R-:W-:Y:S01]  /*0950*/  IMAD R6, R6, R3, RZ ;  /* 0x0000000306067224 */ /* 0x001fe200078e02ff */
[----:B------:R-:W-:Y:S01]  /*0960*/  LOP3.LUT R4, R116, 0x1f, RZ, 0xc0, !PT ;  /* 0x0000001f74047812 */ /* 0x000fe200078ec0ff */
[----:B------:R-:W-:Y:S01]  /*0970*/  IMAD.MOV.U32 R118, RZ, RZ, RZ ;  /* 0x000000ffff767224 */ /* 0x000fe200078e00ff */
[----:B------:R-:W-:Y:S01]  /*0980*/  SHF.R.U32.HI R7, RZ, 0x5, R116 ;  /* 0x00000005ff077819 */ /* 0x000fe20000011674 */
[----:B------:R-:W-:Y:S01]  /*0990*/  IMAD R132, R3, 0x8, R6 ;  /* 0x0000000803847824 */ /* 0x000fe200078e0206 */
[----:B------:R-:W-:Y:S01]  /*09a0*/  LOP3.LUT R198, R113, 0x6, RZ, 0xc0, !PT ;  /* 0x0000000671c67812 */ /* 0x000fe200078ec0ff */
[----:B------:R-:W-:Y:S01]  /*09b0*/  IMAD R5, R4, UR4, RZ ;  /* 0x0000000404057c24 */ /* 0x000fe2000f8e02ff */
[----:B------:R-:W-:Y:S01]  /*09c0*/  R2UR UR20, R7 ;  /* 0x00000000071472ca */ /* 0x000fe200000e0000 */
[C---:B------:R-:W-:Y:S01]  /*09d0*/  IMAD R134, R3.reuse, 0x8, R132 ;  /* 0x0000000803867824 */ /* 0x040fe200078e0284 */
[----:B------:R-:W-:Y:S01]  /*09e0*/  USHF.R.S32.HI UR4, URZ, 0x1f, UR6 ;  /* 0x0000001f3f047899 */ /* 0x000fe20008011406 */
[----:B-1----:R-:W-:Y:S01]  /*09f0*/  IMAD R162, R114, R126, RZ ;  /* 0x0000007e72a27224 */ /* 0x002fe200078e02ff */
[----:B------:R-:W-:Y:S01]  /*0a00*/  SHF.R.S32.HI R7, RZ, 0x1f, R5 ;  /* 0x0000001fff077819 */ /* 0x000fe20000011405 */
[C---:B------:R-:W-:Y:S01]  /*0a10*/  IMAD R136, R3.reuse, 0x8, R134 ;  /* 0x0000000803887824 */ /* 0x040fe200078e0286 */
[----:B------:R-:W-:Y:S01]  /*0a20*/  CS2R R88, SRZ ;  /* 0x0000000000587805 */ /* 0x000fe2000001ff00 */
[----:B------:R-:W-:Y:S01]  /*0a30*/  IMAD R4, R2, UR13, RZ ;  /* 0x0000000d02047c24 */ /* 0x000fe2000f8e02ff */
[----:B------:R-:W-:Y:S01]  /*0a40*/  LOP3.LUT R2, R116, 0x7f, RZ, 0xc0, !PT ;  /* 0x0000007f74027812 */ /* 0x000fe200078ec0ff */
[----:B------:R-:W-:Y:S01]  /*0a50*/  IMAD R138, R3, 0x8, R136 ;  /* 0x00000008038a7824 */ /* 0x000fe200078e0288 */
[----:B------:R-:W-:Y:S01]  /*0a60*/  CS2R R90, SRZ ;  /* 0x00000000005a7805 */ /* 0x000fe2000001ff00 */
[C---:B------:R-:W-:Y:S01]  /*0a70*/  IMAD R163, R126.reuse, 0x2, R162 ;  /* 0x000000027ea37824 */ /* 0x040fe200078e02a2 */
[----:B------:R-:W-:Y:S01]  /*0a80*/  IADD3 R161, P0, P1, R5, UR8, R4 ;  /* 0x0000000805a17c10 */ /* 0x000fe2000f91e004 */
[C---:B------:R-:W-:Y:S01]  /*0a90*/  IMAD R140, R3.reuse, 0x8, R138 ;  /* 0x00000008038c7824 */ /* 0x040fe200078e028a */
[----:B------:R-:W-:Y:S01]  /*0aa0*/  SHF.R.S32.HI R4, RZ, 0x1f, R4 ;  /* 0x0000001fff047819 */ /* 0x000fe20000011404 */
[----:B------:R-:W-:Y:S01]  /*0ab0*/  IMAD R164, R126, 0x2, R163 ;  /* 0x000000027ea47824 */ /* 0x000fe200078e02a3 */
[-C--:B------:R-:W-:Y:S01]  /*0ac0*/  IADD3 R131, P2, R6, R161.reuse, RZ ;  /* 0x000000a106837210 */ /* 0x080fe20007f5e0ff */
[----:B------:R-:W-:Y:S01]  /*0ad0*/  IMAD R142, R3, 0x8, R140 ;  /* 0x00000008038e7824 */ /* 0x000fe200078e028c */
[----:B------:R-:W-:Y:S01]  /*0ae0*/  IADD3.X R7, R7, UR9, R4, P0, P1 ;  /* 0x0000000907077c10 */ /* 0x000fe200087e2404 */
[----:B------:R-:W-:Y:S01]  /*0af0*/  IMAD R165, R126, 0x2, R164 ;  /* 0x000000027ea57824 */ /* 0x000fe200078e02a4 */
[----:B------:R-:W-:Y:S01]  /*0b00*/  IADD3 R133, P3, R132, R161, RZ ;  /* 0x000000a184857210 */ /* 0x000fe20007f7e0ff */
[C---:B------:R-:W-:Y:S01]  /*0b10*/  IMAD R144, R3.reuse, 0x8, R142 ;  /* 0x0000000803907824 */ /* 0x040fe200078e028e */
[----:B------:R-:W-:Y:S01]  /*0b20*/  LEA.HI.X.SX32 R130, R6, R7, 0x1, P2 ;  /* 0x0000000706827211 */ /* 0x000fe200010f0eff */
[----:B------:R-:W-:Y:S01]  /*0b30*/  IMAD R166, R126, 0x2, R165 ;  /* 0x000000027ea67824 */ /* 0x000fe200078e02a5 */
[----:B------:R-:W-:Y:S01]  /*0b40*/  IADD3 R135, P2, R134, R161, RZ ;  /* 0x000000a186877210 */ /* 0x000fe20007f5e0ff */
[C---:B------:R-:W-:Y:S01]  /*0b50*/  IMAD R146, R3.reuse, 0x8, R144 ;  /* 0x0000000803927824 */ /* 0x040fe200078e0290 */
[-C--:B------:R-:W-:Y:S01]  /*0b60*/  LEA.HI.X.SX32 R132, R132, R7.reuse, 0x1, P3 ;  /* 0x0000000784847211 */ /* 0x080fe200018f0eff */
[----:B------:R-:W-:Y:S01]  /*0b70*/  IMAD R167, R126, 0x2, R166 ;  /* 0x000000027ea77824 */ /* 0x000fe200078e02a6 */
[----:B------:R-:W-:Y:S01]  /*0b80*/  LEA.HI.X.SX32 R134, R134, R7, 0x1, P2 ;  /* 0x0000000786867211 */ /* 0x000fe200010f0eff */
[C---:B------:R-:W-:Y:S01]  /*0b90*/  IMAD R148, R3.reuse, 0x8, R146 ;  /* 0x0000000803947824 */ /* 0x040fe200078e0292 */
[-C--:B------:R-:W-:Y:S01]  /*0ba0*/  IADD3 R139, P2, R138, R161.reuse, RZ ;  /* 0x000000a18a8b7210 */ /* 0x080fe20007f5e0ff */
        /* <DEDUP_REMOVED lines=8> */
[----:B------:R-:W-:Y:S01]  /*0c30*/  IMAD R5, R2, UR7, RZ ;  /* 0x0000000702057c24 */ /* 0x000fe2000f8e02ff */
[----:B------:R-:W-:Y:S01]  /*0c40*/  LEA.HI.X.SX32 R142, R142, R7, 0x1, P2 ;  /* 0x000000078e8e7211 */ /* 0x000fe200010f0eff */
[----:B------:R-:W-:Y:S01]  /*0c50*/  IMAD R170, R126, 0x2, R169 ;  /* 0x000000027eaa7824 */ /* 0x000fe200078e02a9 */
[----:B------:R-:W-:Y:S01]  /*0c60*/  IADD3 R149, P2, R148, R161, RZ ;  /* 0x000000a194957210 */ /* 0x000fe20007f5e0ff */
[----:B------:R-:W-:Y:S01]  /*0c70*/  IMAD R154, R3, 0x8, R152 ;  /* 0x00000008039a7824 */ /* 0x000fe200078e0298 */
[----:B--2---:R-:W-:Y:S01]  /*0c80*/  IADD3 R174, P0, P1, R5, UR6, R174 ;  /* 0x0000000605ae7c10 */ /* 0x004fe2000f91e0ae */
[----:B------:R-:W-:Y:S01]  /*0c90*/  IMAD R171, R126, 0x2, R170 ;  /* 0x000000027eab7824 */ /* 0x000fe200078e02aa */
[----:B------:R-:W-:Y:S01]  /*0ca0*/  SHF.R.S32.HI R2, RZ, 0x1f, R5 ;  /* 0x0000001fff027819 */ /* 0x000fe20000011405 */
[C---:B------:R-:W-:Y:S01]  /*0cb0*/  IMAD R156, R3.reuse, 0x8, R154 ;  /* 0x00000008039c7824 */ /* 0x040fe200078e029a */
[----:B------:R-:W-:Y:S01]  /*0cc0*/  LEA.HI.X.SX32 R148, R148, R7, 0x1, P2 ;  /* 0x0000000794947211 */ /* 0x000fe200010f0eff */
[----:B------:R-:W-:Y:S01]  /*0cd0*/  IMAD R172, R126, 0x2, R171 ;  /* 0x000000027eac7824 */ /* 0x000fe200078e02ab */
[----:B------:R-:W-:Y:S01]  /*0ce0*/  IADD3 R155, P2, R154, R161, RZ ;  /* 0x000000a19a9b7210 */ /* 0x000fe20007f5e0ff */
[----:B------:R-:W-:Y:S01]  /*0cf0*/  UIADD3 UR8, UR12, 0x1000, URZ ;  /* 0x000010000c087890 */ /* 0x000fe2000fffe03f */
[----:B------:R-:W-:Y:S01]  /*0d00*/  IADD3.X R2, R2, UR4, R175, P0, P1 ;  /* 0x0000000402027c10 */ /* 0x000fe200087e24af */
[----:B------:R-:W-:Y:S01]  /*0d10*/  IMAD R173, R126, 0x2, R172 ;  /* 0x000000027ead7824 */ /* 0x000fe200078e02ac */
[-C--:B------:R-:W-:Y:S01]  /*0d20*/  IADD3 R199, P0, R162, R174.reuse, RZ ;  /* 0x000000aea2c77210 */ /* 0x080fe20007f1e0ff */
[----:B------:R-:W-:Y:S01]  /*0d30*/  IMAD R158, R3, 0x8, R156 ;  /* 0x00000008039e7824 */ /* 0x000fe200078e029c */
[----:B------:R-:W-:Y:S01]  /*0d40*/  LEA.HI.X.SX32 R154, R154, R7, 0x1, P2 ;  /* 0x000000079a9a7211 */ /* 0x000fe200010f0eff */
[----:B------:R-:W-:Y:S01]  /*0d50*/  IMAD R129, R126, 0x2, R173 ;  /* 0x000000027e817824 */ /* 0x000fe200078e02ad */
[-C--:B------:R-:W-:Y:S01]  /*0d60*/  IADD3 R200, P1, R163, R174.reuse, RZ ;  /* 0x000000aea3c87210 */ /* 0x080fe20007f3e0ff */
[----:B------:R-:W-:Y:S01]  /*0d70*/  USHF.R.U32.HI UR8, URZ, 0x4, UR8 ;  /* 0x000000043f087899 */ /* 0x000fe20008011608 */
[----:B------:R-:W-:Y:S01]  /*0d80*/  IADD3 R201, P2, R164, R174, RZ ;  /* 0x000000aea4c97210 */ /* 0x000fe20007f5e0ff */
[----:B------:R-:W-:Y:S01]  /*0d90*/  IMAD R128, R126, 0x2, R129 ;  /* 0x000000027e807824 */ /* 0x000fe200078e0281 */
[----:B------:R-:W-:Y:S01]  /*0da0*/  IADD3 R141, P3, R140, R161, RZ ;  /* 0x000000a18c8d7210 */ /* 0x000fe20007f7e0ff */
[----:B------:R-:W-:Y:S01]  /*0db0*/  IMAD R160, R3, 0x8, R158 ;  /* 0x0000000803a07824 */ /* 0x000fe200078e029e */
[----:B------:R-:W-:Y:S01]  /*0dc0*/  LEA.HI.X.SX32 R162, R162, R2, 0x1, P0 ;  /* 0x00000002a2a27211 */ /* 0x000fe200000f0eff */
[C---:B------:R-:W-:Y:S01]  /*0dd0*/  IMAD R127, R126.reuse, 0x2, R128 ;  /* 0x000000027e7f7824 */ /* 0x040fe200078e0280 */
[----:B------:R-:W-:Y:S01]  /*0de0*/  IADD3 R202, P0, R165, R174, RZ ;  /* 0x000000aea5ca7210 */ /* 0x000fe20007f1e0ff */
[----:B------:R-:W-:Y:S01]  /*0df0*/  USGXT.U32 UR10, UR8, 0xe ;  /* 0x0000000e080a789a */ /* 0x000fe20008000000 */
[-C--:B------:R-:W-:Y:S01]  /*0e00*/  LEA.HI.X.SX32 R163, R163, R2.reuse, 0x1, P1 ;  /* 0x00000002a3a37211 */ /* 0x080fe200008f0eff */
[----:B------:R-:W-:Y:S01]  /*0e10*/  IMAD R126, R126, 0x2, R127 ;  /* 0x000000027e7e7824 */ /* 0x000fe200078e027f */
[----:B------:R-:W-:Y:S01]  /*0e20*/  LEA.HI.X.SX32 R164, R164, R2, 0x1, P2 ;  /* 0x00000002a4a47211 */ /* 0x000fe200010f0eff */
[----:B------:R-:W-:Y:S01]  /*0e30*/  UIADD3 UR14, UP0, UR10, 0x2, URZ ;  /* 0x000000020a0e7890 */ /* 0x000fe2000ff1e03f */
[----:B------:R-:W-:Y:S01]  /*0e40*/  LEA.HI.X.SX32 R140, R140, R7, 0x1, P3 ;  /* 0x000000078c8c7211 */ /* 0x000fe200018f0eff */
[----:B------:R-:W-:Y:S01]  /*0e50*/  UMOV UR4, URZ ;  /* 0x0000003f00047c82 */ /* 0x000fe20008000000 */
[-C--:B------:R-:W-:Y:S01]  /*0e60*/  IADD3 R203, P1, R166, R174.reuse, RZ ;  /* 0x000000aea6cb7210 */ /* 0x080fe20007f3e0ff */
[----:B------:R-:W-:Y:S01]  /*0e70*/  UIADD3.X UR15, UR4, 0x40000040, URZ, UP0, !UPT ;  /* 0x40000040040f7890 */ /* 0x000fe200087fe43f */
[----:B------:R-:W-:Y:S01]  /*0e80*/  IADD3 R204, P2, R167, R174, RZ ;  /* 0x000000aea7cc7210 */ /* 0x000fe20007f5e0ff */
[----:B------:R-:W-:Y:S01]  /*0e90*/  IMAD.MOV.U32 R175, RZ, RZ, 0x3f800000 ;  /* 0x3f800000ffaf7424 */ /* 0x000fe200078e00ff */
[----:B------:R-:W-:-:S02]  /*0ea0*/  IADD3 R145, P3, R144, R161, RZ ;  /* 0x000000a190917210 */ /* 0x000fc40007f7e0ff */
[----:B------:R-:W-:Y:S02]  /*0eb0*/  CS2R R92, SRZ ;  /* 0x00000000005c7805 */ /* 0x000fe4000001ff00 */
[----:B------:R-:W-:Y:S02]  /*0ec0*/  LEA.HI.X.SX32 R165, R165, R2, 0x1, P0 ;  /* 0x00000002a5a57211 */ /* 0x000fe400000f0eff */
[----:B------:R-:W-:Y:S02]  /*0ed0*/  CS2R R94, SRZ ;  /* 0x00000000005e7805 */ /* 0x000fe4000001ff00 */
[----:B------:R-:W-:Y:S02]  /*0ee0*/  IADD3 R205, P0, R168, R174, RZ ;  /* 0x000000aea8cd7210 */ /* 0x000fe40007f1e0ff */
[----:B------:R-:W-:Y:S02]  /*0ef0*/  CS2R R96, SRZ ;  /* 0x0000000000607805 */ /* 0x000fe4000001ff00 */
[----:B------:R-:W-:-:S02]  /*0f00*/  LEA.HI.X.SX32 R166, R166, R2, 0x1, P1 ;  /* 0x00000002a6a67211 */ /* 0x000fc400008f0eff */
[----:B------:R-:W-:Y:S02]  /*0f10*/  CS2R R98, SRZ ;  /* 0x0000000000627805 */ /* 0x000fe4000001ff00 */
[----:B------:R-:W-:Y:S02]  /*0f20*/  LEA.HI.X.SX32 R167, R167, R2, 0x1, P2 ;  /* 0x00000002a7a77211 */ /* 0x000fe400010f0eff */
[----:B------:R-:W-:Y:S02]  /*0f30*/  CS2R R100, SRZ ;  /* 0x0000000000647805 */ /* 0x000fe4000001ff00 */
[----:B------:R-:W-:Y:S02]  /*0f40*/  IADD3 R147, P4, R146, R161, RZ ;  /* 0x000000a192937210 */ /* 0x000fe40007f9e0ff */
[----:B------:R-:W-:Y:S02]  /*0f50*/  CS2R R102, SRZ ;  /* 0x0000000000667805 */ /* 0x000fe4000001ff00 */
[----:B------:R-:W-:Y:S01]  /*0f60*/  LEA.HI.X.SX32 R144, R144, R7, 0x1, P3 ;  /* 0x0000000790907211 */ /* 0x000fe200018f0eff */
[----:B------:R-:W-:Y:S01]  /*0f70*/  UMOV UR5, URZ ;  /* 0x0000003f00057c82 */ /* 0x000fe20008000000 */
[-C--:B------:R-:W-:Y:S01]  /*0f80*/  IADD3 R206, P1, R169, R174.reuse, RZ ;  /* 0x000000aea9ce7210 */ /* 0x080fe20007f3e0ff */
[----:B------:R-:W-:Y:S01]  /*0f90*/  UMOV UR6, URZ ;  /* 0x0000003f00067c82 */ /* 0x000fe20008000000 */
[----:B------:R-:W-:Y:S01]  /*0fa0*/  IADD3 R207, P2, R170, R174, RZ ;  /* 0x000000aeaacf7210 */ /* 0x000fe20007f5e0ff */
[----:B------:R-:W-:Y:S01]  /*0fb0*/  UIADD3.64 UR18, UR14, 0x2, URZ ;  /* 0x000000020e127897 */ /* 0x000fe2000fffe03f */
[----:B------:R-:W-:Y:S01]  /*0fc0*/  IADD3 R151, P3, R150, R161, RZ ;  /* 0x000000a196977210 */ /* 0x000fe20007f7e0ff */
[----:B------:R-:W-:Y:S01]  /*0fd0*/  UIADD3.64 UR22, UR14, 0x4, URZ ;  /* 0x000000040e167897 */ /* 0x000fe2000fffe03f */
[----:B------:R-:W-:Y:S01]  /*0fe0*/  LEA.HI.X.SX32 R168, R168, R2, 0x1, P0 ;  /* 0x00000002a8a87211 */ /* 0x000fe200000f0eff */
[----:B------:R-:W-:Y:S01]  /*0ff0*/  ULDC UR21, c[0x0][0x238] ;  /* 0x00008e0000157ab9 */ /* 0x000fe20000000800 */
[----:B------:R-:W-:-:S02]  /*1000*/  IADD3 R208, P0, R171, R174, RZ ;  /* 0x000000aeabd07210 */ /* 0x000fc40007f1e0ff */
[----:B------:R-:W-:Y:S02]  /*1010*/  LEA.HI.X.SX32 R146, R146, R7, 0x1, P4 ;  /* 0x0000000792927211 */ /* 0x000fe400020f0eff */
[-C--:B------:R-:W-:Y:S02]  /*1020*/  LEA.HI.X.SX32 R169, R169, R2.reuse, 0x1, P1 ;  /* 0x00000002a9a97211 */ /* 0x080fe400008f0eff */
[----:B------:R-:W-:Y:S02]  /*1030*/  LEA.HI.X.SX32 R170, R170, R2, 0x1, P2 ;  /* 0x00000002aaaa7211 */ /* 0x000fe400010f0eff */
[----:B------:R-:W-:Y:S02]  /*1040*/  IADD3 R153, P4, R152, R161, RZ ;  /* 0x000000a198997210 */ /* 0x000fe40007f9e0ff */
[----:B------:R-:W-:Y:S02]  /*1050*/  LEA.HI.X.SX32 R150, R150, R7, 0x1, P3 ;  /* 0x0000000796967211 */ /* 0x000fe400018f0eff */
[----:B------:R-:W-:-:S02]  /*1060*/  IADD3 R209, P1, R172, R174, RZ ;  /* 0x000000aeacd17210 */ /* 0x000fc40007f3e0ff */
[----:B------:R-:W-:Y:S02]  /*1070*/  IADD3 R210, P2, R173, R174, RZ ;  /* 0x000000aeadd27210 */ /* 0x000fe40007f5e0ff */
[----:B------:R-:W-:Y:S02]  /*1080*/  IADD3 R157, P3, R156, R161, RZ ;  /* 0x000000a19c9d7210 */ /* 0x000fe40007f7e0ff */
[----:B------:R-:W-:Y:S02]  /*1090*/  LEA.HI.X.SX32 R171, R171, R2, 0x1, P0 ;  /* 0x00000002abab7211 */ /* 0x000fe400000f0eff */
[----:B------:R-:W-:Y:S02]  /*10a0*/  IADD3 R211, P0, R129, R174, RZ ;  /* 0x000000ae81d37210 */ /* 0x000fe40007f1e0ff */
[----:B------:R-:W-:Y:S02]  /*10b0*/  SEL R5, RZ, 0x90, !P5 ;  /* 0x00000090ff057807 */ /* 0x000fe40006800000 */
[----:B------:R-:W-:-:S02]  /*10c0*/  LEA.HI.X.SX32 R152, R152, R7, 0x1, P4 ;  /* 0x0000000798987211 */ /* 0x000fc400020f0eff */
[-C--:B------:R-:W-:Y:S02]  /*10d0*/  LEA.HI.X.SX32 R172, R172, R2.reuse, 0x1, P1 ;  /* 0x00000002acac7211 */ /* 0x080fe400008f0eff */
[----:B------:R-:W-:Y:S02]  /*10e0*/  LEA.HI.X.SX32 R173, R173, R2, 0x1, P2 ;  /* 0x00000002adad7211 */ /* 0x000fe400010f0eff */
[----:B------:R-:W-:Y:S02]  /*10f0*/  IADD3 R159, P4, R158, R161, RZ ;  /* 0x000000a19e9f7210 */ /* 0x000fe40007f9e0ff */
[----:B------:R-:W-:Y:S02]  /*1100*/  LEA.HI.X.SX32 R156, R156, R7, 0x1, P3 ;  /* 0x000000079c9c7211 */ /* 0x000fe400018f0eff */
[-C--:B------:R-:W-:Y:S02]  /*1110*/  IADD3 R212, P1, R128, R174.reuse, RZ ;  /* 0x000000ae80d47210 */ /* 0x080fe40007f3e0ff */
[----:B------:R-:W-:-:S02]  /*1120*/  IADD3 R213, P2, R127, R174, RZ ;  /* 0x000000ae7fd57210 */ /* 0x000fc40007f5e0ff */
[----:B------:R-:W-:Y:S02]  /*1130*/  IADD3 R161, P6, R160, R161, RZ ;  /* 0x000000a1a0a17210 */ /* 0x000fe40007fde0ff */
[----:B------:R-:W-:Y:S02]  /*1140*/  IADD3 R174, P3, R126, R174, RZ ;  /* 0x000000ae7eae7210 */ /* 0x000fe40007f7e0ff */
[----:B------:R-:W-:Y:S02]  /*1150*/  LEA.HI.X.SX32 R129, R129, R2, 0x1, P0 ;  /* 0x0000000281817211 */ /* 0x000fe400000f0eff */
[----:B------:R-:W-:Y:S02]  /*1160*/  LOP3.LUT P0, RZ, R116, 0x2, RZ, 0xc0, !PT ;  /* 0x0000000274ff7812 */ /* 0x000fe4000780c0ff */
[----:B------:R-:W-:Y:S02]  /*1170*/  LOP3.LUT R124, R5, 0x7f, R116, 0x78, !PT ;  /* 0x0000007f057c7812 */ /* 0x000fe400078e7874 */
[----:B------:R-:W-:-:S02]  /*1180*/  LEA.HI.X.SX32 R160, R160, R7, 0x1, P6 ;  /* 0x00000007a0a07211 */ /* 0x000fc400030f0eff */
[-C--:B------:R-:W-:Y:S02]  /*1190*/  LEA.HI.X.SX32 R128, R128, R2.reuse, 0x1, P1 ;  /* 0x0000000280807211 */ /* 0x080fe400008f0eff */
[-C--:B------:R-:W-:Y:S02]  /*11a0*/  LEA.HI.X.SX32 R127, R127, R2.reuse, 0x1, P2 ;  /* 0x000000027f7f7211 */ /* 0x080fe400010f0eff */
[----:B------:R-:W-:Y:S01]  /*11b0*/  LEA.HI.X.SX32 R126, R126, R2, 0x1, P3 ;  /* 0x000000027e7e7211 */ /* 0x000fe200018f0eff */
[----:B------:R-:W-:Y:S01]  /*11c0*/  IMAD.MOV.U32 R2, RZ, RZ, -0x800000 ;  /* 0xff800000ff027424 */ /* 0x000fe200078e00ff */
[----:B------:R-:W-:Y:S02]  /*11d0*/  LEA.HI.X.SX32 R158, R158, R7, 0x1, P4 ;  /* 0x000000079e9e7211 */ /* 0x000fe400020f0eff */
[----:B------:R-:W-:Y:S02]  /*11e0*/  LOP3.LUT P6, RZ, R116, 0x1, RZ, 0xc0, !PT ;  /* 0x0000000174ff7812 */ /* 0x000fe400078cc0ff */
[----:B------:R-:W-:-:S02]  /*11f0*/  SEL R125, R125, 0x1054, !P0 ;  /* 0x000010547d7d7807 */ /* 0x000fc40004000000 */
[----:B------:R-:W-:Y:S02]  /*1200*/  SEL R123, R123, 0x3276, !P0 ;  /* 0x000032767b7b7807 */ /* 0x000fe40004000000 */
[C---:B------:R-:W-:Y:S02]  /*1210*/  LOP3.LUT R122, R124.reuse, 0x20, RZ, 0x3c, !PT ;  /* 0x000000207c7a7812 */ /* 0x040fe400078e3cff */
[C---:B------:R-:W-:Y:S02]  /*1220*/  LOP3.LUT R121, R124.reuse, 0x40, RZ, 0x3c, !PT ;  /* 0x000000407c797812 */ /* 0x040fe400078e3cff */
[----:B------:R-:W-:Y:S02]  /*1230*/  LOP3.LUT R120, R124, 0x60, RZ, 0x3c, !PT ;  /* 0x000000607c787812 */ /* 0x000fe400078e3cff */
[----:B------:R-:W-:Y:S02]  /*1240*/  LOP3.LUT R119, R112, 0x8, RZ, 0xfc, !PT ;  /* 0x0000000870777812 */ /* 0x000fe400078efcff */
[----:B------:R-:W-:-:S07]  /*1250*/  LOP3.LUT R117, R0, 0x1, RZ, 0x3c, !PT ;  /* 0x0000000100757812 */ /* 0x000fce00078e3cff */
.L_x_1:
[----:B------:R-:W-:Y:S02]  /*1260*/  SHF.R.S32.HI R37, RZ, 0x1f, R118 ;  /* 0x0000001fff257819 */ /* 0x000fe40000011476 */
[C---:B------:R-:W-:Y:S02]  /*1270*/  IADD3 R4, P0, R118.reuse, R131, RZ ;  /* 0x0000008376047210 */ /* 0x040fe40007f1e0ff */
[----:B------:R-:W-:-:S03]  /*1280*/  IADD3 R6, P1, R118, R133, RZ ;  /* 0x0000008576067210 */ /* 0x000fc60007f3e0ff */
[C---:B------:R-:W-:Y:S01]  /*1290*/  IMAD.X R5, R37.reuse, 0x1, R130, P0 ;  /* 0x0000000125057824 */ /* 0x040fe200000e0682 */
[C---:B------:R-:W-:Y:S01]  /*12a0*/  IADD3 R8, P0, R118.reuse, R135, RZ ;  /* 0x0000008776087210 */ /* 0x040fe20007f1e0ff */
[C---:B------:R-:W-:Y:S01]  /*12b0*/  IMAD.X R7, R37.reuse, 0x1, R132, P1 ;  /* 0x0000000125077824 */ /* 0x040fe200008e0684 */
[C---:B------:R-:W-:Y:S02]  /*12c0*/  IADD3 R10, P1, R118.reuse, R137, RZ ;  /* 0x00000089760a7210 */ /* 0x040fe40007f3e0ff */
[----:B------:R0:W2:Y:S01]  /*12d0*/  LDG.E.U8 R19, desc[UR16][R4.64] ;  /* 0x0000001004137981 */ /* 0x0000a2000c1e1100 */
[C---:B------:R-:W-:Y:S01]  /*12e0*/  IMAD.X R9, R37.reuse, 0x1, R134, P0 ;  /* 0x0000000125097824 */ /* 0x040fe200000e0686 */
[C---:B------:R-:W-:Y:S01]  /*12f0*/  IADD3 R12, P0, R118.reuse, R139, RZ ;  /* 0x0000008b760c7210 */ /* 0x040fe20007f1e0ff */
[C---:B------:R-:W-:Y:S01]  /*1300*/  IMAD.X R11, R37.reuse, 0x1, R136, P1 ;  /* 0x00000001250b7824 */ /* 0x040fe200008e0688 */
[C---:B------:R-:W-:Y:S01]  /*1310*/  IADD3 R14, P1, R118.reuse, R141, RZ ;  /* 0x0000008d760e7210 */ /* 0x040fe20007f3e0ff */
[----:B------:R1:W3:Y:S02]  /*1320*/  LDG.E.U8 R21, desc[UR16][R6.64] ;  /* 0x0000001006157981 */ /* 0x0002e4000c1e1100 */
[C---:B------:R-:W-:Y:S01]  /*1330*/  IMAD.X R13, R37.reuse, 0x1, R138, P0 ;  /* 0x00000001250d7824 */ /* 0x040fe200000e068a */
[C---:B------:R-:W-:Y:S01]  /*1340*/  IADD3 R16, P0, R118.reuse, R143, RZ ;  /* 0x0000008f76107210 */ /* 0x040fe20007f1e0ff */
[C---:B------:R-:W-:Y:S01]  /*1350*/  IMAD.X R15, R37.reuse, 0x1, R140, P1 ;  /* 0x00000001250f7824 */ /* 0x040fe200008e068c */
[C---:B0-----:R-:W-:Y:S01]  /*1360*/  IADD3 R4, P1, R118.reuse, R145, RZ ;  /* 0x0000009176047210 */ /* 0x041fe20007f3e0ff */
[----:B------:R0:W4:Y:S02]  /*1370*/  LDG.E.U8 R23, desc[UR16][R8.64] ;  /* 0x0000001008177981 */ /* 0x000124000c1e1100 */
[C---:B------:R-:W-:Y:S01]  /*1380*/  IMAD.X R17, R37.reuse, 0x1, R142, P0 ;  /* 0x0000000125117824 */ /* 0x040fe200000e068e */
[----:B-1----:R-:W-:Y:S01]  /*1390*/  IADD3 R6, P0, R118, R147, RZ ;  /* 0x0000009376067210 */ /* 0x002fe20007f1e0ff */
[----:B------:R1:W5:Y:S01]  /*13a0*/  LDG.E.U8 R25, desc[UR16][R10.64] ;  /* 0x000000100a197981 */ /* 0x000362000c1e1100 */
[----:B------:R-:W-:-:S03]  /*13b0*/  IMAD.X R5, R37, 0x1, R144, P1 ;  /* 0x0000000125057824 */ /* 0x000fc600008e0690 */
[----:B------:R-:W-:Y:S01]  /*13c0*/  IMAD.X R7, R37, 0x1, R146, P0 ;  /* 0x0000000125077824 */ /* 0x000fe200000e0692 */
[C---:B0-----:R-:W-:Y:S01]  /*13d0*/  IADD3 R8, P1, R118.reuse, R149, RZ ;  /* 0x0000009576087210 */ /* 0x041fe20007f3e0ff */
[----:B------:R0:W5:Y:S01]  /*13e0*/  LDG.E.U8 R27, desc[UR16][R12.64] ;  /* 0x000000100c1b7981 */ /* 0x000162000c1e1100 */
[----:B-1----:R-:W-:-:S03]  /*13f0*/  IADD3 R10, P0, R118, R151, RZ ;  /* 0x00000097760a7210 */ /* 0x002fc60007f1e0ff */
[----:B------:R1:W5:Y:S01]  /*1400*/  LDG.E.U8 R29, desc[UR16][R14.64] ;  /* 0x000000100e1d7981 */ /* 0x000362000c1e1100 */
[C---:B------:R-:W-:Y:S02]  /*1410*/  IMAD.X R9, R37.reuse, 0x1, R148, P1 ;  /* 0x0000000125097824 */ /* 0x040fe400008e0694 */
[----:B------:R-:W-:Y:S01]  /*1420*/  IMAD.X R11, R37, 0x1, R150, P0 ;  /* 0x00000001250b7824 */ /* 0x000fe200000e0696 */
[C---:B0-----:R-:W-:Y:S01]  /*1430*/  IADD3 R12, P1, R118.reuse, R153, RZ ;  /* 0x00000099760c7210 */ /* 0x041fe20007f3e0ff */
[----:B------:R0:W5:Y:S01]  /*1440*/  LDG.E.U8 R31, desc[UR16][R16.64] ;  /* 0x00000010101f7981 */ /* 0x000162000c1e1100 */
[----:B-1----:R-:W-:-:S03]  /*1450*/  IADD3 R14, P0, R118, R155, RZ ;  /* 0x0000009b760e7210 */ /* 0x002fc60007f1e0ff */
[----:B------:R1:W5:Y:S01]  /*1460*/  LDG.E.U8 R33, desc[UR16][R4.64] ;  /* 0x0000001004217981 */ /* 0x000362000c1e1100 */
[----:B------:R-:W-:-:S03]  /*1470*/  IMAD.X R13, R37, 0x1, R152, P1 ;  /* 0x00000001250d7824 */ /* 0x000fc600008e0698 */
[----:B------:R1:W5:Y:S01]  /*1480*/  LDG.E.U8 R35, desc[UR16][R6.64] ;  /* 0x0000001006237981 */ /* 0x000362000c1e1100 */
[----:B------:R-:W-:Y:S01]  /*1490*/  IMAD.X R15, R37, 0x1, R154, P0 ;  /* 0x00000001250f7824 */ /* 0x000fe200000e069a */
[C---:B0-----:R-:W-:Y:S02]  /*14a0*/  IADD3 R16, P1, R118.reuse, R157, RZ ;  /* 0x0000009d76107210 */ /* 0x041fe40007f3e0ff */
[----:B------:R0:W5:Y:S01]  /*14b0*/  LDG.E.U8 R9, desc[UR16][R8.64] ;  /* 0x0000001008097981 */ /* 0x000162000c1e1100 */
[----:B-1----:R-:W-:-:S03]  /*14c0*/  IADD3 R4, P2, R118, R159, RZ ;  /* 0x0000009f76047210 */ /* 0x002fc60007f5e0ff */
[----:B------:R-:W5:Y:S01]  /*14d0*/  LDG.E.U8 R11, desc[UR16][R10.64] ;  /* 0x000000100a0b7981 */ /* 0x000f62000c1e1100 */
[----:B------:R-:W-:Y:S01]  /*14e0*/  IADD3 R6, P0, R118, R161, RZ ;  /* 0x000000a176067210 */ /* 0x000fe20007f1e0ff */
[C---:B------:R-:W-:Y:S02]  /*14f0*/  IMAD.X R17, R37.reuse, 0x1, R156, P1 ;  /* 0x0000000125117824 */ /* 0x040fe400008e069c */
[----:B------:R-:W5:Y:S01]  /*1500*/  LDG.E.U8 R13, desc[UR16][R12.64] ;  /* 0x000000100c0d7981 */ /* 0x000f62000c1e1100 */
[C---:B------:R-:W-:Y:S02]  /*1510*/  IMAD.X R5, R37.reuse, 0x1, R158, P2 ;  /* 0x0000000125057824 */ /* 0x040fe400010e069e */
[----:B------:R-:W-:Y:S01]  /*1520*/  IMAD.X R7, R37, 0x1, R160, P0 ;  /* 0x0000000125077824 */ /* 0x000fe200000e06a0 */
[----:B------:R-:W5:Y:S04]  /*1530*/  LDG.E.U8 R15, desc[UR16][R14.64] ;  /* 0x000000100e0f7981 */ /* 0x000f68000c1e1100 */
[----:B------:R-:W5:Y:S04]  /*1540*/  LDG.E.U8 R17, desc[UR16][R16.64] ;  /* 0x0000001010117981 */ /* 0x000f68000c1e1100 */
[----:B------:R-:W5:Y:S04]  /*1550*/  LDG.E.U8 R5, desc[UR16][R4.64] ;  /* 0x0000001004057981 */ /* 0x000f68000c1e1100 */
[----:B------:R1:W5:Y:S01]  /*1560*/  LDG.E.U8 R7, desc[UR16][R6.64] ;  /* 0x0000001006077981 */ /* 0x000362000c1e1100 */
[----:B------:R-:W-:Y:S01]  /*1570*/  USHF.L.U32 UR8, UR20, 0x5, URZ ;  /* 0x0000000514087899 */ /* 0x000fe2000800063f */
[----:B------:R-:W-:Y:S03]  /*1580*/  BAR.SYNC.DEFER_BLOCKING 0x0 ;  /* 0x0000000000007b1d */ /* 0x000fe60000010000 */
[----:B------:R-:W-:Y:S01]  /*1590*/  ULOP3.LUT UR8, UR8, 0x80, URZ, 0xc0, !UPT ;  /* 0x0000008008087892 */ /* 0x000fe2000f8ec03f */
[----:B------:R-:W-:-:S03]  /*15a0*/  IADD3 R196, P0, R198, UR5, RZ ;  /* 0x00000005c6c47c10 */ /* 0x000fc6000ff1e0ff */
[----:B------:R-:W-:Y:S01]  /*15b0*/  ULEA.HI UR8, UR12, UR8, URZ, 0x1c ;  /* 0x000000080c087291 */ /* 0x000fe2000f8fe03f */
[C---:B0-----:R-:W-:Y:S01]  /*15c0*/  LOP3.LUT R8, R196.reuse, 0x70, RZ, 0xfc, !PT ;  /* 0x00000070c4087812 */ /* 0x041fe200078efcff */
[----:B------:R-:W-:Y:S01]  /*15d0*/  UMOV UR11, 0xc0000010 ;  /* 0xc0000010000b7882 */ /* 0x000fe20000000000 */
[----:B------:R-:W-:Y:S01]  /*15e0*/  UMOV UR9, 0xc0000010 ;  /* 0xc000001000097882 */ /* 0x000fe20000000000 */
[----:B------:R-:W-:Y:S01]  /*15f0*/  ULOP3.LUT UR8, UR8, 0x3fff, URZ, 0xc0, !UPT ;  /* 0x00003fff08087892 */ /* 0x000fe2000f8ec03f */
[----:B-1----:R-:W-:Y:S01]  /*1600*/  LOP3.LUT R6, R196, 0x71, RZ, 0xfc, !PT ;  /* 0x00000071c4067812 */ /* 0x002fe200078efcff */
[----:B------:R-:W-:Y:S01]  /*1610*/  IMAD.X R179, RZ, RZ, UR6, P0 ;  /* 0x00000006ffb37e24 */ /* 0x000fe200080e06ff */
[-C--:B------:R-:W-:Y:S02]  /*1620*/  ISETP.GT.U32.AND P3, PT, R8, R119.reuse, PT ;  /* 0x000000770800720c */ /* 0x080fe40003f64070 */
[----:B------:R-:W-:Y:S02]  /*1630*/  ISETP.GT.U32.AND P4, PT, R6, R119, PT ;  /* 0x000000770600720c */ /* 0x000fe40003f84070 */
[----:B------:R-:W-:-:S02]  /*1640*/  LOP3.LUT R4, R196, 0x79, RZ, 0xfc, !PT ;  /* 0x00000079c4047812 */ /* 0x000fc400078efcff */
[-C--:B------:R-:W-:Y:S02]  /*1650*/  ISETP.GT.U32.AND P1, PT, R8, R112.reuse, PT ;  /* 0x000000700800720c */ /* 0x080fe40003f24070 */
[C---:B------:R-:W-:Y:S02]  /*1660*/  ISETP.GT.U32.AND.EX P3, PT, R179.reuse, RZ, PT, P3 ;  /* 0x000000ffb300720c */ /* 0x040fe40003f64130 */
[C---:B------:R-:W-:Y:S02]  /*1670*/  ISETP.GT.U32.AND.EX P4, PT, R179.reuse, RZ, PT, P4 ;  /* 0x000000ffb300720c */ /* 0x040fe40003f84140 */
[-C--:B------:R-:W-:Y:S02]  /*1680*/  ISETP.GT.U32.AND P0, PT, R6, R112.reuse, PT ;  /* 0x000000700600720c */ /* 0x080fe40003f04070 */
[----:B------:R-:W-:Y:S02]  /*1690*/  ISETP.GT.U32.AND P2, PT, R4, R112, PT ;  /* 0x000000700400720c */ /* 0x000fe40003f44070 */
[----:B------:R-:W-:-:S02]  /*16a0*/  ISETP.GT.U32.AND.EX P1, PT, R179, RZ, PT, P1 ;  /* 0x000000ffb300720c */ /* 0x000fc40003f24110 */
[----:B------:R-:W-:Y:S02]  /*16b0*/  SEL R230, RZ, 0x1fffe, !P3 ;  /* 0x0001fffeffe67807 */ /* 0x000fe40005800000 */
[----:B------:R-:W-:Y:S02]  /*16c0*/  SEL R229, RZ, 0x1, !P4 ;  /* 0x00000001ffe57807 */ /* 0x000fe40006000000 */
[C---:B------:R-:W-:Y:S02]  /*16d0*/  ISETP.GT.U32.AND.EX P0, PT, R179.reuse, RZ, PT, P0 ;  /* 0x000000ffb300720c */ /* 0x040fe40003f04100 */
[----:B------:R-:W-:Y:S01]  /*16e0*/  ISETP.GT.U32.AND.EX P2, PT, R179, RZ, PT, P2 ;  /* 0x000000ffb300720c */ /* 0x000fe20003f44120 */
[----:B------:R-:W-:Y:S01]  /*16f0*/  IMAD.IADD R229, R229, 0x1, R230 ;  /* 0x00000001e5e57824 */ /* 0x000fe200078e02e6 */
[----:B------:R-:W-:Y:S02]  /*1700*/  SEL R194, RZ, 0x7fff8, !P1 ;  /* 0x0007fff8ffc27807 */ /* 0x000fe40004800000 */
[----:B------:R-:W-:-:S02]  /*1710*/  ISETP.GT.U32.AND P1, PT, R4, R119, PT ;  /* 0x000000770400720c */ /* 0x000fc40003f24070 */
[----:B------:R-:W-:Y:S02]  /*1720*/  SEL R193, RZ, 0x4, !P0 ;  /* 0x00000004ffc17807 */ /* 0x000fe40004000000 */
[----:B------:R-:W-:Y:S02]  /*1730*/  SEL R195, RZ, 0x4, !P2 ;  /* 0x00000004ffc37807 */ /* 0x000fe40005000000 */
[----:B------:R-:W-:Y:S02]  /*1740*/  LOP3.LUT R4, R196, 0x61, RZ, 0xfc, !PT ;  /* 0x00000061c4047812 */ /* 0x000fe400078efcff */
[----:B------:R-:W-:Y:S02]  /*1750*/  ISETP.GT.U32.AND.EX P1, PT, R179, RZ, PT, P1 ;  /* 0x000000ffb300720c */ /* 0x000fe40003f24110 */
[----:B------:R-:W-:-:S04]  /*1760*/  LOP3.LUT R229, R229, 0x3, RZ, 0xc0, !PT ;  /* 0x00000003e5e57812 */ /* 0x000fc800078ec0ff */
[----:B------:R-:W-:Y:S01]  /*1770*/  IADD3 R194, R229, R194, R193 ;  /* 0x000000c2e5c27210 */ /* 0x000fe20007ffe0c1 */
[----:B--2---:R-:W-:Y:S04]  /*1780*/  STS.U8 [R124+UR12+0x1000], R19 ;  /* 0x001000137c007988 */ /* 0x004fe8000800000c */
[----:B---3--:R-:W-:Y:S04]  /*1790*/  STS.U8 [R124+UR12+0x1100], R21 ;  /* 0x001100157c007988 */ /* 0x008fe8000800000c */
[----:B----4-:R-:W-:Y:S04]  /*17a0*/  STS.U8 [R124+UR12+0x1200], R23 ;  /* 0x001200177c007988 */ /* 0x010fe8000800000c */
[----:B-----5:R-:W-:Y:S04]  /*17b0*/  STS.U8 [R124+UR12+0x1300], R25 ;  /* 0x001300197c007988 */ /* 0x020fe8000800000c */
[----:B------:R-:W-:Y:S04]  /*17c0*/  STS.U8 [R124+UR12+0x1400], R27 ;  /* 0x0014001b7c007988 */ /* 0x000fe8000800000c */
        /* <DEDUP_REMOVED lines=9> */
[----:B------:R0:W-:Y:S04]  /*1860*/  STS.U8 [R124+UR12+0x1e00], R5 ;  /* 0x001e00057c007988 */ /* 0x0001e8000800000c */
[----:B------:R1:W-:Y:S01]  /*1870*/  STS.U8 [R124+UR12+0x1f00], R7 ;  /* 0x001f00077c007988 */ /* 0x0003e2000800000c */
[----:B------:R2:W-:Y:S06]  /*1880*/  MEMBAR.ALL.CTA ;  /* 0x0000000000007992 */ /* 0x0005ec0000008000 */
[----:B--2---:R-:W2:Y:S01]  /*1890*/  FENCE.VIEW.ASYNC.S ;  /* 0x00000000000073c6 */ /* 0x004ea20000000000 */
[----:B0-----:R-:W-:Y:S01]  /*18a0*/  LOP3.LUT R5, R196, 0x78, RZ, 0xfc, !PT ;  /* 0x00000078c4057812 */ /* 0x001fe200078efcff */
[----:B--2---:R-:W-:Y:S03]  /*18b0*/  BAR.SYNC.DEFER_BLOCKING 0x0 ;  /* 0x0000000000007b1d */ /* 0x004fe60000010000 */
[----:B------:R-:W-:-:S02]  /*18c0*/  ISETP.GT.U32.AND P3, PT, R5, R112, PT ;  /* 0x000000700500720c */ /* 0x000fc40003f64070 */
[-C--:B------:R-:W-:Y:S02]  /*18d0*/  ISETP.GT.U32.AND P4, PT, R5, R119.reuse, PT ;  /* 0x000000770500720c */ /* 0x080fe40003f84070 */
[----:B------:R-:W-:Y:S02]  /*18e0*/  LOP3.LUT R5, R196, 0x60, RZ, 0xfc, !PT ;  /* 0x00000060c4057812 */ /* 0x000fe400078efcff */
[C---:B------:R-:W-:Y:S02]  /*18f0*/  ISETP.GT.U32.AND.EX P3, PT, R179.reuse, RZ, PT, P3 ;  /* 0x000000ffb300720c */ /* 0x040fe40003f64130 */
[----:B------:R-:W-:Y:S02]  /*1900*/  ISETP.GT.U32.AND.EX P4, PT, R179, RZ, PT, P4 ;  /* 0x000000ffb300720c */ /* 0x000fe40003f84140 */
[C---:B------:R-:W-:Y:S02]  /*1910*/  ISETP.GT.U32.AND P0, PT, R5.reuse, R112, PT ;  /* 0x000000700500720c */ /* 0x040fe40003f04070 */
[----:B------:R-:W-:-:S02]  /*1920*/  ISETP.GT.U32.AND P2, PT, R5, R119, PT ;  /* 0x000000770500720c */ /* 0x000fc40003f44070 */
[----:B------:R-:W-:Y:S02]  /*1930*/  SEL R214, RZ, 0x7fff8, !P3 ;  /* 0x0007fff8ffd67807 */ /* 0x000fe40005800000 */
[----:B------:R-:W-:Y:S02]  /*1940*/  SEL R236, RZ, 0x1fffe, !P4 ;  /* 0x0001fffeffec7807 */ /* 0x000fe40006000000 */
[C---:B------:R-:W-:Y:S02]  /*1950*/  ISETP.GT.U32.AND P3, PT, R4.reuse, R112, PT ;  /* 0x000000700400720c */ /* 0x040fe40003f64070 */
[C---:B------:R-:W-:Y:S02]  /*1960*/  ISETP.GT.U32.AND.EX P0, PT, R179.reuse, RZ, PT, P0 ;  /* 0x000000ffb300720c */ /* 0x040fe40003f04100 */
[----:B------:R-:W-:Y:S01]  /*1970*/  ISETP.GT.U32.AND P4, PT, R4, R119, PT ;  /* 0x000000770400720c */ /* 0x000fe20003f84070 */
[----:B------:R-:W-:Y:S01]  /*1980*/  WARPGROUP.ARRIVE ;  /* 0x00000000000079c5 */ /* 0x000fe20000000000 */
[----:B------:R-:W-:-:S02]  /*1990*/  ISETP.GT.U32.AND.EX P2, PT, R179, RZ, PT, P2 ;  /* 0x000000ffb300720c */ /* 0x000fc40003f44120 */
[C---:B------:R-:W-:Y:S02]  /*19a0*/  LOP3.LUT R4, R196.reuse, 0x69, RZ, 0xfc, !PT ;  /* 0x00000069c4047812 */ /* 0x040fe400078efcff */
[----:B------:R-:W-:Y:S01]  /*19b0*/  SEL R192, RZ, 0x7fff8, !P0 ;  /* 0x0007fff8ffc07807 */ /* 0x000fe20004000000 */
[----:B------:R-:W-:Y:S01]  /*19c0*/  QGMMA.64x128x32.F32.E4M3.E4M3 R24, gdesc[UR8], RZ, !UPT, gsb0 ;  /* 0x01e00000081879f3 */ /* 0x000fe2000c0008ff */
[----:B------:R-:W-:Y:S01]  /*19d0*/  ISETP.GT.U32.AND.EX P4, PT, R179, RZ, PT, P4 ;  /* 0x000000ffb300720c */ /* 0x000fe20003f84140 */
[----:B------:R-:W-:Y:S01]  /*19e0*/  USHF.R.S32.HI UR8, URZ, 0x1f, UR4 ;  /* 0x0000001f3f087899 */ /* 0x000fe20008011404 */
[----:B------:R-:W-:Y:S02]  /*19f0*/  SEL R231, RZ, 0x1fffe, !P2 ;  /* 0x0001fffeffe77807 */ /* 0x000fe40005000000 */
[----:B------:R-:W-:Y:S02]  /*1a00*/  IADD3 R5, P0, R196, 0x8, RZ ;  /* 0x00000008c4057810 */ /* 0x000fe40007f1e0ff */
[----:B------:R-:W-:-:S02]  /*1a10*/  ISETP.GT.U32.AND P2, PT, R4, R112, PT ;  /* 0x000000700400720c */ /* 0x000fc40003f44070 */
[----:B------:R-:W-:Y:S01]  /*1a20*/  SEL R232, RZ, 0x1, !P4 ;  /* 0x00000001ffe87807 */ /* 0x000fe20006000000 */
[----:B------:R-:W-:Y:S01]  /*1a30*/  IMAD.X R239, RZ, RZ, R179, P0 ;  /* 0x000000ffffef7224 */ /* 0x000fe200000e06b3 */
[-C--:B------:R-:W-:Y:S02]  /*1a40*/  ISETP.GT.U32.AND P4, PT, R5, R112.reuse, PT ;  /* 0x000000700500720c */ /* 0x080fe40003f84070 */
[----:B------:R-:W-:Y:S01]  /*1a50*/  ISETP.GT.U32.AND.EX P2, PT, R179, RZ, PT, P2 ;  /* 0x000000ffb300720c */ /* 0x000fe20003f44120 */
[----:B------:R-:W-:Y:S01]  /*1a60*/  IMAD.IADD R231, R232, 0x1, R231 ;  /* 0x00000001e8e77824 */ /* 0x000fe200078e02e7 */
[----:B------:R-:W-:Y:S02]  /*1a70*/  LOP3.LUT R5, R196, 0x68, RZ, 0xfc, !PT ;  /* 0x00000068c4057812 */ /* 0x000fe400078efcff */
[----:B------:R-:W-:Y:S02]  /*1a80*/  SEL R215, RZ, 0x4, !P2 ;  /* 0x00000004ffd77807 */ /* 0x000fe40005000000 */
[----:B------:R-:W-:-:S02]  /*1a90*/  ISETP.GT.U32.AND P2, PT, R5, R112, PT ;  /* 0x000000700500720c */ /* 0x000fc40003f44070 */
[----:B------:R-:W-:Y:S02]  /*1aa0*/  ISETP.GT.U32.AND P0, PT, R5, R119, PT ;  /* 0x000000770500720c */ /* 0x000fe40003f04070 */
[C---:B------:R-:W-:Y:S02]  /*1ab0*/  ISETP.GT.U32.AND.EX P2, PT, R179.reuse, RZ, PT, P2 ;  /* 0x000000ffb300720c */ /* 0x040fe40003f44120 */
[----:B------:R-:W-:Y:S02]  /*1ac0*/  ISETP.GT.U32.AND.EX P0, PT, R179, RZ, PT, P0 ;  /* 0x000000ffb300720c */ /* 0x000fe40003f04100 */
[----:B------:R-:W-:Y:S02]  /*1ad0*/  SEL R228, RZ, 0x7fff8, !P2 ;  /* 0x0007fff8ffe47807 */ /* 0x000fe40005000000 */
[----:B------:R-:W-:Y:S02]  /*1ae0*/  IADD3 R190, P2, R196, 0x11, RZ ;  /* 0x00000011c4be7810 */ /* 0x000fe40007f5e0ff */
[----:B------:R-:W-:-:S02]  /*1af0*/  SEL R234, RZ, 0x1fffe, !P0 ;  /* 0x0001fffeffea7807 */ /* 0x000fc40004000000 */
[C---:B------:R-:W-:Y:S01]  /*1b00*/  IADD3 R235, P0, R196.reuse, 0x10, RZ ;  /* 0x00000010c4eb7810 */ /* 0x040fe20007f1e0ff */
[--C-:B------:R-:W-:Y:S01]  /*1b10*/  IMAD.X R227, RZ, RZ, R179.reuse, P2 ;  /* 0x000000ffffe37224 */ /* 0x100fe200010e06b3 */
[C---:B------:R-:W-:Y:S02]  /*1b20*/  IADD3 R187, P2, R196.reuse, 0x20, RZ ;  /* 0x00000020c4bb7810 */ /* 0x040fe40007f5e0ff */
[----:B------:R-:W-:Y:S01]  /*1b30*/  ISETP.GT.U32.AND.EX P3, PT, R179, RZ, PT, P3 ;  /* 0x000000ffb300720c */ /* 0x000fe20003f64130 */
[--C-:B------:R-:W-:Y:S01]  /*1b40*/  IMAD.X R216, RZ, RZ, R179.reuse, P0 ;  /* 0x000000ffffd87224 */ /* 0x100fe200000e06b3 */
[C---:B------:R-:W-:Y:S01]  /*1b50*/  IADD3 R180, P0, R196.reuse, 0x19, RZ ;  /* 0x00000019c4b47810 */ /* 0x040fe20007f1e0ff */
[--C-:B------:R-:W-:Y:S01]  /*1b60*/  IMAD.X R225, RZ, RZ, R179.reuse, P2 ;  /* 0x000000ffffe17224 */ /* 0x100fe200010e06b3 */
[----:B------:R-:W-:Y:S02]  /*1b70*/  IADD3 R182, P2, R196, 0x29, RZ ;  /* 0x00000029c4b67810 */ /* 0x000fe40007f5e0ff */
[----:B------:R-:W-:Y:S01]  /*1b80*/  SEL R191, RZ, 0x4, !P3 ;  /* 0x00000004ffbf7807 */ /* 0x000fe20005800000 */
[--C-:B------:R-:W-:Y:S01]  /*1b90*/  IMAD.X R226, RZ, RZ, R179.reuse, P0 ;  /* 0x000000ffffe27224 */ /* 0x100fe200000e06b3 */
[----:B------:R-:W-:Y:S01]  /*1ba0*/  ISETP.GT.U32.AND P3, PT, R4, R119, PT ;  /* 0x000000770400720c */ /* 0x000fe20003f64070 */
[----:B------:R-:W-:Y:S01]  /*1bb0*/  IMAD.X R217, RZ, RZ, R179, P2 ;  /* 0x000000ffffd97224 */ /* 0x000fe200010e06b3 */
[----:B------:R-:W-:-:S02]  /*1bc0*/  IADD3 R186, P2, R196, 0x38, RZ ;  /* 0x00000038c4ba7810 */ /* 0x000fc40007f5e0ff */
[----:B------:R-:W-:Y:S02]  /*1bd0*/  ISETP.GT.U32.AND.EX P3, PT, R179, RZ, PT, P3 ;  /* 0x000000ffb300720c */ /* 0x000fe40003f64130 */
[----:B------:R-:W-:Y:S01]  /*1be0*/  IADD3 R181, P0, R196, 0x28, RZ ;  /* 0x00000028c4b57810 */ /* 0x000fe20007f1e0ff */
[--C-:B------:R-:W-:Y:S01]  /*1bf0*/  IMAD.X R218, RZ, RZ, R179.reuse, P2 ;  /* 0x000000ffffda7224 */ /* 0x100fe200010e06b3 */
[----:B------:R-:W-:Y:S02]  /*1c00*/  IADD3 R16, P2, R200, UR4, RZ ;  /* 0x00000004c8107c10 */ /* 0x000fe4000ff5e0ff */
[----:B------:R-:W-:Y:S01]  /*1c10*/  SEL R233, RZ, 0x1, !P3 ;  /* 0x00000001ffe97807 */ /* 0x000fe20005800000 */
[----:B------:R-:W-:Y:S01]  /*1c20*/  IMAD.X R224, RZ, RZ, R179, P0 ;  /* 0x000000ffffe07224 */ /* 0x000fe200000e06b3 */
[----:B------:R-:W-:Y:S02]  /*1c30*/  IADD3.X R17, R163, UR8, RZ, P2, !PT ;  /* 0x00000008a3117c10 */ /* 0x000fe400097fe4ff */
[----:B------:R-:W-:Y:S01]  /*1c40*/  IADD3 R6, P2, R203, UR4, RZ ;  /* 0x00000004cb067c10 */ /* 0x000fe2000ff5e0ff */
[----:B------:R-:W-:Y:S01]  /*1c50*/  IMAD.IADD R233, R233, 0x1, R234 ;  /* 0x00000001e9e97824 */ /* 0x000fe200078e02ea */
[----:B------:R-:W-:-:S02]  /*1c60*/  IADD3 R237, P3, R196, 0x9, RZ ;  /* 0x00000009c4ed7810 */ /* 0x000fc40007f7e0ff */
[----:B-1----:R-:W-:Y:S01]  /*1c70*/  IADD3.X R7, R166, UR8, RZ, P2, !PT ;  /* 0x00000008a6077c10 */ /* 0x002fe200097fe4ff */
[----:B------:R-:W2:Y:S01]  /*1c80*/  LDG.E.U8 R17, desc[UR16][R16.64] ;  /* 0x0000001010117981 */ /* 0x000ea2000c1e1100 */
[----:B------:R-:W-:Y:S01]  /*1c90*/  IADD3 R106, P2, R206, UR4, RZ ;  /* 0x00000004ce6a7c10 */ /* 0x000fe2000ff5e0ff */
[--C-:B------:R-:W-:Y:S01]  /*1ca0*/  IMAD.X R238, RZ, RZ, R179.reuse, P3 ;  /* 0x000000ffffee7224 */ /* 0x100fe200018e06b3 */
[C---:B------:R-:W-:Y:S02]  /*1cb0*/  IADD3 R184, P0, R196.reuse, 0x31, RZ ;  /* 0x00000031c4b87810 */ /* 0x040fe40007f1e0ff */
[----:B------:R-:W-:Y:S02]  /*1cc0*/  IADD3 R178, P3, R196, 0x18, RZ ;  /* 0x00000018c4b27810 */ /* 0x000fe40007f7e0ff */
[----:B------:R-:W-:Y:S01]  /*1cd0*/  IADD3.X R107, R169, UR8, RZ, P2, !PT ;  /* 0x00000008a96b7c10 */ /* 0x000fe200097fe4ff */
[--C-:B------:R-:W-:Y:S01]  /*1ce0*/  IMAD.X R220, RZ, RZ, R179.reuse, P0 ;  /* 0x000000ffffdc7224 */ /* 0x100fe200000e06b3 */
[----:B------:R-:W-:Y:S01]  /*1cf0*/  IADD3 R20, P2, R209, UR4, RZ ;  /* 0x00000004d1147c10 */ /* 0x000fe2000ff5e0ff */
[----:B------:R-:W-:Y:S01]  /*1d00*/  IMAD.X R222, RZ, RZ, R179, P3 ;  /* 0x000000ffffde7224 */ /* 0x000fe200018e06b3 */
[----:B------:R-:W-:-:S02]  /*1d10*/  IADD3 R108, P0, R199, UR4, RZ ;  /* 0x00000004c76c7c10 */ /* 0x000fc4000ff1e0ff */
[----:B------:R-:W-:Y:S01]  /*1d20*/  IADD3.X R21, R172, UR8, RZ, P2, !PT ;  /* 0x00000008ac157c10 */ /* 0x000fe200097fe4ff */
[----:B------:R-:W3:Y:S01]  /*1d30*/  LDG.E.U8 R107, desc[UR16][R106.64] ;  /* 0x000000106a6b7981 */ /* 0x000ee2000c1e1100 */
[C---:B------:R-:W-:Y:S02]  /*1d40*/  IADD3 R188, P3, R196.reuse, 0x21, RZ ;  /* 0x00000021c4bc7810 */ /* 0x040fe40007f7e0ff */
[----:B------:R-:W-:Y:S01]  /*1d50*/  ISETP.GT.U32.AND P2, PT, R196, R119, PT ;  /* 0x00000077c400720c */ /* 0x000fe20003f44070 */
[----:B------:R-:W4:Y:S01]  /*1d60*/  LDG.E.U8 R20, desc[UR16][R20.64] ;  /* 0x0000001014147981 */ /* 0x000f22000c1e1100 */
[----:B------:R-:W-:Y:S01]  /*1d70*/  IADD3.X R109, R162, UR8, RZ, P0, !PT ;  /* 0x00000008a26d7c10 */ /* 0x000fe200087fe4ff */
[----:B------:R-:W-:Y:S01]  /*1d80*/  IMAD.X R223, RZ, RZ, R179, P3 ;  /* 0x000000ffffdf7224 */ /* 0x000fe200018e06b3 */
[----:B------:R-:W-:Y:S02]  /*1d90*/  IADD3 R18, P0, R202, UR4, RZ ;  /* 0x00000004ca127c10 */ /* 0x000fe4000ff1e0ff */
[----:B------:R-:W-:-:S02]  /*1da0*/  ISETP.GT.U32.AND.EX P2, PT, R179, RZ, PT, P2 ;  /* 0x000000ffb300720c */ /* 0x000fc40003f44120 */
[C---:B------:R-:W-:Y:S01]  /*1db0*/  IADD3 R183, P3, R196.reuse, 0x30, RZ ;  /* 0x00000030c4b77810 */ /* 0x040fe20007f7e0ff */
[----:B------:R-:W5:Y:S01]  /*1dc0*/  LDG.E.U8 R109, desc[UR16][R108.64] ;  /* 0x000000106c6d7981 */ /* 0x000f62000c1e1100 */
[----:B------:R-:W-:Y:S02]  /*1dd0*/  IADD3.X R19, R165, UR8, RZ, P0, !PT ;  /* 0x00000008a5137c10 */ /* 0x000fe400087fe4ff */
[----:B------:R-:W-:Y:S01]  /*1de0*/  IADD3 R110, P0, R205, UR4, RZ ;  /* 0x00000004cd6e7c10 */ /* 0x000fe2000ff1e0ff */
[--C-:B------:R-:W-:Y:S01]  /*1df0*/  IMAD.X R221, RZ, RZ, R179.reuse, P3 ;  /* 0x000000ffffdd7224 */ /* 0x100fe200018e06b3 */
[----:B------:R-:W-:Y:S02]  /*1e00*/  IADD3 R185, P3, R196, 0x39, RZ ;  /* 0x00000039c4b97810 */ /* 0x000fe40007f7e0ff */
[----:B------:R-:W-:Y:S01]  /*1e10*/  IADD3.X R111, R168, UR8, RZ, P0, !PT ;  /* 0x00000008a86f7c10 */ /* 0x000fe200087fe4ff */
[----:B------:R-:W3:Y:S01]  /*1e20*/  LDG.E.U8 R19, desc[UR16][R18.64] ;  /* 0x0000001012137981 */ /* 0x000ee2000c1e1100 */
[----:B------:R-:W-:Y:S01]  /*1e30*/  IADD3 R8, P0, R208, UR4, RZ ;  /* 0x00000004d0087c10 */ /* 0x000fe2000ff1e0ff */
[----:B------:R-:W-:Y:S01]  /*1e40*/  IMAD.X R219, RZ, RZ, R179, P3 ;  /* 0x000000ffffdb7224 */ /* 0x000fe200018e06b3 */
[----:B------:R-:W-:Y:S01]  /*1e50*/  IADD3 R12, P3, R201, UR4, RZ ;  /* 0x00000004c90c7c10 */ /* 0x000fe2000ff7e0ff */
[----:B------:R-:W4:Y:S01]  /*1e60*/  LDG.E.U8 R110, desc[UR16][R110.64] ;  /* 0x000000106e6e7981 */ /* 0x000f22000c1e1100 */
[----:B------:R-:W-:-:S02]  /*1e70*/  IADD3.X R9, R171, UR8, RZ, P0, !PT ;  /* 0x00000008ab097c10 */ /* 0x000fc400087fe4ff */
[----:B------:R-:W-:Y:S02]  /*1e80*/  IADD3 R14, P0, R211, UR4, RZ ;  /* 0x00000004d30e7c10 */ /* 0x000fe4000ff1e0ff */
[----:B------:R-:W-:Y:S02]  /*1e90*/  IADD3.X R13, R164, UR8, RZ, P3, !PT ;  /* 0x00000008a40d7c10 */ /* 0x000fe40009ffe4ff */
[----:B------:R-:W-:Y:S02]  /*1ea0*/  IADD3.X R15, R129, UR8, RZ, P0, !PT ;  /* 0x00000008810f7c10 */ /* 0x000fe400087fe4ff */
[----:B------:R-:W-:Y:S02]  /*1eb0*/  IADD3 R104, P0, R212, UR4, RZ ;  /* 0x00000004d4687c10 */ /* 0x000fe4000ff1e0ff */
[----:B------:R-:W-:Y:S02]  /*1ec0*/  IADD3 R10, P3, R204, UR4, RZ ;  /* 0x00000004cc0a7c10 */ /* 0x000fe4000ff7e0ff */
[----:B------:R-:W-:-:S02]  /*1ed0*/  LOP3.LUT R233, R233, 0x3, RZ, 0xc0, !PT ;  /* 0x00000003e9e97812 */ /* 0x000fc400078ec0ff */
[----:B------:R-:W-:Y:S02]  /*1ee0*/  IADD3.X R105, R128, UR8, RZ, P0, !PT ;  /* 0x0000000880697c10 */ /* 0x000fe400087fe4ff */
[----:B------:R-:W-:Y:S02]  /*1ef0*/  IADD3.X R11, R167, UR8, RZ, P3, !PT ;  /* 0x00000008a70b7c10 */ /* 0x000fe40009ffe4ff */
[----:B------:R-:W-:Y:S02]  /*1f00*/  IADD3 R22, P0, R213, UR4, RZ ;  /* 0x00000004d5167c10 */ /* 0x000fe4000ff1e0ff */
[----:B------:R-:W-:Y:S01]  /*1f10*/  IADD3 R4, P3, R207, UR4, RZ ;  /* 0x00000004cf047c10 */ /* 0x000fe2000ff7e0ff */
[----:B------:R-:W3:Y:S01]  /*1f20*/  LDG.E.U8 R105, desc[UR16][R104.64] ;  /* 0x0000001068697981 */ /* 0x000ee2000c1e1100 */
[----:B------:R-:W-:Y:S02]  /*1f30*/  IADD3 R215, R233, R228, R215 ;  /* 0x000000e4e9d77210 */ /* 0x000fe40007ffe0d7 */
[----:B------:R-:W-:-:S02]  /*1f40*/  IADD3.X R23, R127, UR8, RZ, P0, !PT ;  /* 0x000000087f177c10 */ /* 0x000fc400087fe4ff */
[----:B------:R-:W-:Y:S02]  /*1f50*/  IADD3.X R5, R170, UR8, RZ, P3, !PT ;  /* 0x00000008aa057c10 */ /* 0x000fe40009ffe4ff */
[-C--:B------:R-:W-:Y:S01]  /*1f60*/  ISETP.GT.U32.AND P0, PT, R237, R112.reuse, PT ;  /* 0x00000070ed00720c */ /* 0x080fe20003f04070 */
[----:B------:R0:W4:Y:S01]  /*1f70*/  LDG.E.U8 R22, desc[UR16][R22.64] ;  /* 0x0000001016167981 */ /* 0x000122000c1e1100 */
[----:B------:R-:W-:Y:S01]  /*1f80*/  ISETP.GT.U32.AND.EX P4, PT, R239, RZ, PT, P4 ;  /* 0x000000ffef00720c */ /* 0x000fe20003f84140 */
[----:B------:R-:W-:Y:S02]  /*1f90*/  WARPGROUP.DEPBAR.LE gsb0, 0x0 ;  /* 0x00008000000079c5 */ /* 0x000fe40000010000 */
[----:B------:R-:W-:Y:S01]  /*1fa0*/  FMUL R189, R26, UR21 ;  /* 0x000000151abd7c20 */ /* 0x000fe20008400000 */
[----:B------:R-:W-:Y:S01]  /*1fb0*/  FMUL R27, R27, UR21 ;  /* 0x000000151b1b7c20 */ /* 0x000fe20008400000 */
[----:B------:R-:W-:Y:S01]  /*1fc0*/  FMUL R26, R28, UR21 ;  /* 0x000000151c1a7c20 */ /* 0x000fe20008400000 */
[----:B------:R-:W-:Y:S01]  /*1fd0*/  ISETP.GE.U32.AND P3, PT, R196, R112, PT ;  /* 0x00000070c400720c */ /* 0x000fe20003f66070 */
[----:B------:R-:W-:Y:S01]  /*1fe0*/  FMUL R25, R25, UR21 ;  /* 0x0000001519197c20 */ /* 0x000fe20008400000 */
[----:B------:R-:W-:Y:S01]  /*1ff0*/  FSEL R189, R189, -INF , !P2 ;  /* 0xff800000bdbd7808 */ /* 0x000fe20005000000 */
[----:B------:R-:W-:Y:S01]  /*2000*/  FMUL R193, R34, UR21 ;  /* 0x0000001522c17c20 */ /* 0x000fe20008400000 */
[-C--:B------:R-:W-:Y:S01]  /*2010*/  ISETP.GE.U32.AND P2, PT, R196, R119.reuse, PT ;  /* 0x00000077c400720c */ /* 0x080fe20003f46070 */
[----:B------:R-:W-:Y:S01]  /*2020*/  FMUL R30, R30, UR21 ;  /* 0x000000151e1e7c20 */ /* 0x000fe20008400000 */
[----:B------:R-:W-:Y:S01]  /*2030*/  LOP3.LUT R231, R231, 0x3, RZ, 0xc0, !PT ;  /* 0x00000003e7e77812 */ /* 0x000fe200078ec0ff */
[----:B------:R-:W-:Y:S01]  /*2040*/  FMUL R38, R38, UR21 ;  /* 0x0000001526267c20 */ /* 0x000fe20008400000 */
[----:B------:R-:W-:Y:S01]  /*2050*/  ISETP.GE.U32.AND.EX P2, PT, R179, RZ, PT, P2 ;  /* 0x000000ffb300720c */ /* 0x000fe20003f46120 */
[----:B------:R-:W-:Y:S01]  /*2060*/  FMUL R35, R35, UR21 ;  /* 0x0000001523237c20 */ /* 0x000fe20008400000 */
[----:B------:R-:W-:Y:S01]  /*2070*/  FSEL R26, R26, -INF , !P4 ;  /* 0xff8000001a1a7808 */ /* 0x000fe20006000000 */
[----:B------:R-:W-:Y:S01]  /*2080*/  FMUL R39, R39, UR21 ;  /* 0x0000001527277c20 */ /* 0x000fe20008400000 */
[----:B------:R-:W-:Y:S01]  /*2090*/  FSEL R28, R27, -INF , !P2 ;  /* 0xff8000001b1c7808 */ /* 0x000fe20005000000 */
[----:B------:R-:W-:Y:S01]  /*20a0*/  FMUL R24, R24, UR21 ;  /* 0x0000001518187c20 */ /* 0x000fe20008400000 */
[----:B------:R-:W-:Y:S01]  /*20b0*/  SEL R27, RZ, 0x1, !P1 ;  /* 0x00000001ff1b7807 */ /* 0x000fe20004800000 */
[----:B------:R-:W-:Y:S01]  /*20c0*/  FMUL R43, R43, UR21 ;  /* 0x000000152b2b7c20 */ /* 0x000fe20008400000 */
[----:B------:R-:W-:Y:S01]  /*20d0*/  ISETP.GT.U32.AND.EX P0, PT, R238, RZ, PT, P0 ;  /* 0x000000ffee00720c */ /* 0x000fe20003f04100 */
[----:B------:R-:W-:Y:S01]  /*20e0*/  FMUL R47, R47, UR21 ;  /* 0x000000152f2f7c20 */ /* 0x000fe20008400000 */
[----:B------:R-:W-:Y:S01]  /*20f0*/  ISETP.GE.U32.AND.EX P3, PT, R179, RZ, PT, P3 ;  /* 0x000000ffb300720c */ /* 0x000fe20003f66130 */
[----:B------:R-:W-:Y:S01]  /*2100*/  IMAD.IADD R27, R27, 0x1, R236 ;  /* 0x000000011b1b7824 */ /* 0x000fe200078e02ec */
[-C--:B------:R-:W-:Y:S01]  /*2110*/  ISETP.GT.U32.AND P4, PT, R235, R119.reuse, PT ;  /* 0x00000077eb00720c */ /* 0x080fe20003f84070 */
[----:B------:R-:W-:Y:S01]  /*2120*/  FMUL R51, R51, UR21 ;  /* 0x0000001533337c20 */ /* 0x000fe20008400000 */
[----:B------:R-:W-:Y:S01]  /*2130*/  IADD3 R192, R231, R192, R191 ;  /* 0x000000c0e7c07210 */ /* 0x000fe20007ffe0bf */
[----:B------:R-:W-:Y:S01]  /*2140*/  FMUL R50, R50, UR21 ;  /* 0x0000001532327c20 */ /* 0x000fe20008400000 */
[----:B------:R-:W-:Y:S01]  /*2150*/  LOP3.LUT R27, R27, 0x3, RZ, 0xc0, !PT ;  /* 0x000000031b1b7812 */ /* 0x000fe200078ec0ff */
[----:B------:R-:W-:Y:S01]  /*2160*/  FMUL R55, R55, UR21 ;  /* 0x0000001537377c20 */ /* 0x000fe20008400000 */
[----:B------:R-:W-:Y:S01]  /*2170*/  FSEL R25, R25, -INF , !P3 ;  /* 0xff80000019197808 */ /* 0x000fe20005800000 */
[----:B------:R-:W-:Y:S01]  /*2180*/  FMUL R54, R54, UR21 ;  /* 0x0000001536367c20 */ /* 0x000fe20008400000 */
[----:B------:R-:W-:Y:S01]  /*2190*/  IADD3 R195, R27, R214, R195 ;  /* 0x000000d61bc37210 */ /* 0x000fe20007ffe0c3 */
[----:B------:R-:W-:Y:S01]  /*21a0*/  FMUL R27, R29, UR21 ;  /* 0x000000151d1b7c20 */ /* 0x000fe20008400000 */
[----:B------:R-:W-:Y:S01]  /*21b0*/  IMAD.SHL.U32 R29, R215, 0x100, RZ ;  /* 0x00000100d71d7824 */ /* 0x000fe200078e00ff */
[----:B------:R-:W-:Y:S01]  /*21c0*/  ISETP.GT.U32.AND.EX P4, PT, R216, RZ, PT, P4 ;  /* 0x000000ffd800720c */ /* 0x000fe20003f84140 */
[----:B------:R-:W-:Y:S01]  /*21d0*/  FMUL R214, R46, UR21 ;  /* 0x000000152ed67c20 */ /* 0x000fe20008400000 */
[----:B------:R-:W-:Y:S01]  /*21e0*/  ISETP.GT.U32.AND P3, PT, R237, R119, PT ;  /* 0x00000077ed00720c */ /* 0x000fe20003f64070 */
[----:B------:R-:W-:Y:S01]  /*21f0*/  FMUL R62, R62, UR21 ;  /* 0x000000153e3e7c20 */ /* 0x000fe20008400000 */
[----:B------:R-:W-:Y:S01]  /*2200*/  LOP3.LUT R29, R29, 0xf00, RZ, 0xe2, !PT ;  /* 0x00000f001d1d7812 */ /* 0x000fe200078ee2ff */
[----:B------:R-:W-:Y:S01]  /*2210*/  FMUL R86, R86, UR21 ;  /* 0x0000001556567c20 */ /* 0x000fe20008400000 */
[----:B------:R-:W-:Y:S01]  /*2220*/  FSEL R27, R27, -INF , !P0 ;  /* 0xff8000001b1b7808 */ /* 0x000fe20004000000 */
[----:B------:R-:W-:Y:S01]  /*2230*/  FMUL R37, R37, UR21 ;  /* 0x0000001525257c20 */ /* 0x000fe20008400000 */
[----:B------:R-:W-:Y:S01]  /*2240*/  ISETP.GT.U32.AND P0, PT, R196, R112, PT ;  /* 0x00000070c400720c */ /* 0x000fe20003f04070 */
[----:B------:R-:W-:-:S02]  /*2250*/  IMAD R192, R192, 0x1000, R29 ;  /* 0x00001000c0c07824 */ /* 0x000fc400078e021d */
[----:B------:R-:W-:Y:S01]  /*2260*/  FMUL R29, R31, UR21 ;  /* 0x000000151f1d7c20 */ /* 0x000fe20008400000 */
[----:B------:R-:W-:Y:S01]  /*2270*/  FSEL R193, R193, -INF , !P4 ;  /* 0xff800000c1c17808 */ /* 0x000fe20006000000 */
[----:B------:R-:W-:Y:S01]  /*2280*/  FMUL R33, R33, UR21 ;  /* 0x0000001521217c20 */ /* 0x000fe20008400000 */
[----:B------:R-:W-:Y:S01]  /*2290*/  ISETP.GT.U32.AND.EX P0, PT, R179, RZ, PT, P0 ;  /* 0x000000ffb300720c */ /* 0x000fe20003f04100 */
[----:B------:R-:W-:Y:S01]  /*22a0*/  FMUL R41, R41, UR21 ;  /* 0x0000001529297c20 */ /* 0x000fe20008400000 */
[----:B------:R-:W-:Y:S01]  /*22b0*/  ISETP.GT.U32.AND.EX P3, PT, R238, RZ, PT, P3 ;  /* 0x000000ffee00720c */ /* 0x000fe20003f64130 */
[----:B------:R-:W-:Y:S01]  /*22c0*/  FMUL R48, R48, UR21 ;  /* 0x0000001530307c20 */ /* 0x000fe20008400000 */
[-C--:B------:R-:W-:Y:S01]  /*22d0*/  ISETP.GT.U32.AND P4, PT, R178, R119.reuse, PT ;  /* 0x00000077b200720c */ /* 0x080fe20003f84070 */
[----:B------:R-:W-:Y:S01]  /*22e0*/  FMUL R44, R44, UR21 ;  /* 0x000000152c2c7c20 */ /* 0x000fe20008400000 */
[----:B------:R-:W-:Y:S01]  /*22f0*/  FSEL R31, R30, -INF , !P0 ;  /* 0xff8000001e1f7808 */ /* 0x000fe20004000000 */
[----:B------:R-:W-:Y:S01]  /*2300*/  FMUL R56, R56, UR21 ;  /* 0x0000001538387c20 */ /* 0x000fe20008400000 */
[----:B------:R-:W-:Y:S01]  /*2310*/  FSEL R30, R29, -INF , !P3 ;  /* 0xff8000001d1e7808 */ /* 0x000fe20005800000 */
[----:B------:R-:W-:Y:S01]  /*2320*/  FMUL R36, R36, UR21 ;  /* 0x0000001524247c20 */ /* 0x000fe20008400000 */
[----:B------:R-:W-:Y:S01]  /*2330*/  ISETP.GT.U32.AND.EX P4, PT, R222, RZ, PT, P4 ;  /* 0x000000ffde00720c */ /* 0x000fe20003f84140 */
[----:B------:R-:W-:Y:S01]  /*2340*/  FMUL R45, R45, UR21 ;  /* 0x000000152d2d7c20 */ /* 0x000fe20008400000 */
[-C--:B------:R-:W-:Y:S01]  /*2350*/  ISETP.GT.U32.AND P3, PT, R190, R119.reuse, PT ;  /* 0x00000077be00720c */ /* 0x080fe20003f64070 */
[----:B------:R-:W-:Y:S01]  /*2360*/  FMUL R65, R65, UR21 ;  /* 0x0000001541417c20 */ /* 0x000fe20008400000 */
[----:B------:R-:W-:Y:S01]  /*2370*/  LOP3.LUT R195, R195, 0xf, RZ, 0xc0, !PT ;  /* 0x0000000fc3c37812 */ /* 0x000fe200078ec0ff */
[----:B------:R-:W-:Y:S01]  /*2380*/  FMUL R68, R68, UR21 ;  /* 0x0000001544447c20 */ /* 0x000fe20008400000 */
[----:B------:R-:W-:Y:S01]  /*2390*/  FSEL R38, R38, -INF , !P4 ;  /* 0xff80000026267808 */ /* 0x000fe20006000000 */
[----:B------:R-:W-:Y:S01]  /*23a0*/  FMUL R69, R69, UR21 ;  /* 0x0000001545457c20 */ /* 0x000fe20008400000 */
[----:B------:R-:W-:Y:S01]  /*23b0*/  ISETP.GT.U32.AND.EX P3, PT, R227, RZ, PT, P3 ;  /* 0x000000ffe300720c */ /* 0x000fe20003f64130 */
[----:B------:R-:W-:Y:S01]  /*23c0*/  IMAD R194, R194, 0x10, R195 ;  /* 0x00000010c2c27824 */ /* 0x000fe200078e02c3 */
[-C--:B------:R-:W-:Y:S01]  /*23d0*/  ISETP.GT.U32.AND P4, PT, R187, R119.reuse, PT ;  /* 0x00000077bb00720c */ /* 0x080fe20003f84070 */
[----:B------:R-:W-:Y:S01]  /*23e0*/  FMUL R195, R42, UR21 ;  /* 0x000000152ac37c20 */ /* 0x000fe20008400000 */
[----:B------:R-:W-:Y:S01]  /*23f0*/  FSEL R35, R35, -INF , !P3 ;  /* 0xff80000023237808 */ /* 0x000fe20005800000 */
[----:B------:R-:W-:Y:S01]  /*2400*/  FMUL R40, R40, UR21 ;  /* 0x0000001528287c20 */ /* 0x000fe20008400000 */
[----:B------:R-:W-:Y:S01]  /*2410*/  ISETP.GT.U32.AND.EX P4, PT, R225, RZ, PT, P4 ;  /* 0x000000ffe100720c */ /* 0x000fe20003f84140 */
[----:B------:R-:W-:Y:S01]  /*2420*/  FMUL R72, R72, UR21 ;  /* 0x0000001548487c20 */ /* 0x000fe20008400000 */
[----:B------:R-:W-:-:S02]  /*2430*/  ISETP.GT.U32.AND P3, PT, R180, R119, PT ;  /* 0x00000077b400720c */ /* 0x000fc40003f64070 */
[----:B------:R-:W-:Y:S02]  /*2440*/  FSEL R195, R195, -INF , !P4 ;  /* 0xff800000c3c37808 */ /* 0x000fe40006000000 */
[----:B------:R-:W-:Y:S02]  /*2450*/  ISETP.GT.U32.AND.EX P3, PT, R226, RZ, PT, P3 ;  /* 0x000000ffe200720c */ /* 0x000fe40003f64130 */
[----:B------:R-:W-:Y:S02]  /*2460*/  ISETP.GT.U32.AND P4, PT, R181, R119, PT ;  /* 0x00000077b500720c */ /* 0x000fe40003f84070 */
[----:B------:R-:W-:Y:S02]  /*2470*/  LOP3.LUT R191, R194, 0xff, RZ, 0xc0, !PT ;  /* 0x000000ffc2bf7812 */ /* 0x000fe400078ec0ff */
[----:B------:R-:W-:Y:S02]  /*2480*/  FSEL R39, R39, -INF , !P3 ;  /* 0xff80000027277808 */ /* 0x000fe40005800000 */
[----:B------:R-:W-:Y:S01]  /*2490*/  ISETP.GT.U32.AND.EX P4, PT, R224, RZ, PT, P4 ;  /* 0x000000ffe000720c */ /* 0x000fe20003f84140 */
[----:B------:R-:W-:Y:S01]  /*24a0*/  IMAD.IADD R228, R192, 0x1, R191 ;  /* 0x00000001c0e47824 */ /* 0x000fe200078e02bf */
[----:B------:R-:W-:-:S02]  /*24b0*/  FSEL R24, R24, -INF , !P0 ;  /* 0xff80000018187808 */ /* 0x000fc40004000000 */
[----:B------:R-:W-:Y:S02]  /*24c0*/  ISETP.GT.U32.AND P3, PT, R188, R119, PT ;  /* 0x00000077bc00720c */ /* 0x000fe40003f64070 */
[----:B------:R-:W-:Y:S02]  /*24d0*/  ISETP.GT.U32.AND P0, PT, R190, R112, PT ;  /* 0x00000070be00720c */ /* 0x000fe40003f04070 */
[C---:B------:R-:W-:Y:S02]  /*24e0*/  LOP3.LUT R190, R196.reuse, 0x59, RZ, 0xfc, !PT ;  /* 0x00000059c4be7812 */ /* 0x040fe400078efcff */
[C---:B------:R-:W-:Y:S02]  /*24f0*/  LOP3.LUT R29, R196.reuse, 0x58, RZ, 0xfc, !PT ;  /* 0x00000058c41d7812 */ /* 0x040fe400078efcff */
[C---:B------:R-:W-:Y:S02]  /*2500*/  LOP3.LUT R34, R196.reuse, 0x51, RZ, 0xfc, !PT ;  /* 0x00000051c4227812 */ /* 0x040fe400078efcff */
[----:B------:R-:W-:-:S02]  /*2510*/  LOP3.LUT R191, R196, 0x50, RZ, 0xfc, !PT ;  /* 0x00000050c4bf7812 */ /* 0x000fc400078efcff */
[C---:B------:R-:W-:Y:S02]  /*2520*/  LOP3.LUT R192, R196.reuse, 0x49, RZ, 0xfc, !PT ;  /* 0x00000049c4c07812 */ /* 0x040fe400078efcff */
[C---:B------:R-:W-:Y:S02]  /*2530*/  LOP3.LUT R194, R196.reuse, 0x48, RZ, 0xfc, !PT ;  /* 0x00000048c4c27812 */ /* 0x040fe400078efcff */
[C---:B------:R-:W-:Y:S02]  /*2540*/  LOP3.LUT R42, R196.reuse, 0x40, RZ, 0xfc, !PT ;  /* 0x00000040c42a7812 */ /* 0x040fe400078efcff */
[----:B------:R-:W-:Y:S02]  /*2550*/  LOP3.LUT R46, R196, 0x41, RZ, 0xfc, !PT ;  /* 0x00000041c42e7812 */ /* 0x000fe400078efcff */
[----:B------:R-:W-:Y:S02]  /*2560*/  FSEL R196, R214, -INF , !P4 ;  /* 0xff800000d6c47808 */ /* 0x000fe40006000000 */
[----:B------:R-:W-:-:S02]  /*2570*/  ISETP.GT.U32.AND.EX P3, PT, R223, RZ, PT, P3 ;  /* 0x000000ffdf00720c */ /* 0x000fc40003f64130 */
[----:B------:R-:W-:Y:S02]  /*2580*/  FMNMX R214, R189, R28, !PT ;  /* 0x0000001cbdd67209 */ /* 0x000fe40007800000 */
[----:B------:R-:W-:Y:S02]  /*2590*/  FSEL R43, R43, -INF , !P3 ;  /* 0xff8000002b2b7808 */ /* 0x000fe40005800000 */
[----:B------:R-:W-:Y:S02]  /*25a0*/  FMNMX R215, R31, R214, !PT ;  /* 0x000000d61fd77209 */ /* 0x000fe40007800000 */
[----:B------:R-:W-:Y:S02]  /*25b0*/  ISETP.GT.U32.AND P3, PT, R182, R119, PT ;  /* 0x00000077b600720c */ /* 0x000fe40003f64070 */
[----:B------:R-:W-:Y:S02]  /*25c0*/  FMNMX R214, R30, R215, !PT ;  /* 0x000000d71ed67209 */ /* 0x000fe40007800000 */
[----:B------:R-:W-:-:S02]  /*25d0*/  ISETP.GT.U32.AND.EX P3, PT, R217, RZ, PT, P3 ;  /* 0x000000ffd900720c */ /* 0x000fc40003f64130 */
[----:B------:R-:W-:Y:S02]  /*25e0*/  FMNMX R214, R193, R214, !PT ;  /* 0x000000d6c1d67209 */ /* 0x000fe40007800000 */
[----:B------:R-:W-:Y:S02]  /*25f0*/  FSEL R47, R47, -INF , !P3 ;  /* 0xff8000002f2f7808 */ /* 0x000fe40005800000 */
[-C--:B------:R-:W-:Y:S02]  /*2600*/  ISETP.GT.U32.AND P3, PT, R184, R119.reuse, PT ;  /* 0x00000077b800720c */ /* 0x080fe40003f64070 */
[----:B------:R-:W-:Y:S02]  /*2610*/  ISETP.GT.U32.AND P4, PT, R183, R119, PT ;  /* 0x00000077b700720c */ /* 0x000fe40003f84070 */
[----:B------:R-:W-:Y:S02]  /*2620*/  FMNMX R215, R35, R214, !PT ;  /* 0x000000d623d77209 */ /* 0x000fe40007800000 */
[----:B------:R-:W-:-:S02]  /*2630*/  ISETP.GT.U32.AND.EX P3, PT, R220, RZ, PT, P3 ;  /* 0x000000ffdc00720c */ /* 0x000fc40003f64130 */
[----:B------:R-:W-:Y:S02]  /*2640*/  ISETP.GT.U32.AND.EX P4, PT, R221, RZ, PT, P4 ;  /* 0x000000ffdd00720c */ /* 0x000fe40003f84140 */
[----:B------:R-:W-:Y:S01]  /*2650*/  FMNMX R214, R38, R215, !PT ;  /* 0x000000d726d67209 */ /* 0x000fe20007800000 */
[----:B------:R-:W-:Y:S01]  /*2660*/  FMUL R215, R59, UR21 ;  /* 0x000000153bd77c20 */ /* 0x000fe20008400000 */
[----:B------:R-:W-:Y:S01]  /*2670*/  FSEL R51, R51, -INF , !P3 ;  /* 0xff80000033337808 */ /* 0x000fe20005800000 */
[----:B------:R-:W-:Y:S01]  /*2680*/  FMUL R59, R63, UR21 ;  /* 0x000000153f3b7c20 */ /* 0x000fe20008400000 */
[----:B------:R-:W-:Y:S02]  /*2690*/  FSEL R50, R50, -INF , !P4 ;  /* 0xff80000032327808 */ /* 0x000fe40006000000 */
[-C--:B------:R-:W-:Y:S02]  /*26a0*/  ISETP.GT.U32.AND P3, PT, R185, R119.reuse, PT ;  /* 0x00000077b900720c */ /* 0x080fe40003f64070 */
[----:B------:R-:W-:-:S02]  /*26b0*/  ISETP.GT.U32.AND P4, PT, R186, R119, PT ;  /* 0x00000077ba00720c */ /* 0x000fc40003f84070 */
[----:B------:R-:W-:Y:S01]  /*26c0*/  FMNMX R230, R39, R214, !PT ;  /* 0x000000d627e67209 */ /* 0x000fe20007800000 */
[----:B------:R-:W-:Y:S01]  /*26d0*/  FMUL R214, R58, UR21 ;  /* 0x000000153ad67c20 */ /* 0x000fe20008400000 */
[----:B------:R-:W-:Y:S02]  /*26e0*/  ISETP.GT.U32.AND.EX P3, PT, R219, RZ, PT, P3 ;  /* 0x000000ffdb00720c */ /* 0x000fe40003f64130 */
[----:B------:R-:W-:Y:S02]  /*26f0*/  ISETP.GT.U32.AND.EX P4, PT, R218, RZ, PT, P4 ;  /* 0x000000ffda00720c */ /* 0x000fe40003f84140 */
[----:B------:R-:W-:Y:S02]  /*2700*/  FMNMX R230, R195, R230, !PT ;  /* 0x000000e6c3e67209 */ /* 0x000fe40007800000 */
[----:B------:R-:W-:Y:S02]  /*2710*/  FSEL R58, R55, -INF , !P3 ;  /* 0xff800000373a7808 */ /* 0x000fe40005800000 */
[----:B------:R-:W-:-:S02]  /*2720*/  FSEL R54, R54, -INF , !P4 ;  /* 0xff80000036367808 */ /* 0x000fc40006000000 */
[----:B------:R-:W-:Y:S02]  /*2730*/  FMNMX R55, R43, R230, !PT ;  /* 0x000000e62b377209 */ /* 0x000fe40007800000 */
[----:B------:R-:W-:Y:S02]  /*2740*/  ISETP.GT.U32.AND P4, PT, R42, R119, PT ;  /* 0x000000772a00720c */ /* 0x000fe40003f84070 */
[----:B------:R-:W-:Y:S02]  /*2750*/  FMNMX R230, R196, R55, !PT ;  /* 0x00000037c4e67209 */ /* 0x000fe40007800000 */
[----:B------:R-:W-:Y:S02]  /*2760*/  ISETP.GT.U32.AND.EX P4, PT, R179, RZ, PT, P4 ;  /* 0x000000ffb300720c */ /* 0x000fe40003f84140 */
[----:B------:R-:W-:Y:S02]  /*2770*/  ISETP.GT.U32.AND P3, PT, R46, R119, PT ;  /* 0x000000772e00720c */ /* 0x000fe40003f64070 */
[----:B------:R-:W-:-:S02]  /*2780*/  FMNMX R55, R47, R230, !PT ;  /* 0x000000e62f377209 */ /* 0x000fc40007800000 */
[----:B------:R-:W-:Y:S02]  /*2790*/  FSEL R214, R214, -INF , !P4 ;  /* 0xff800000d6d67808 */ /* 0x000fe40006000000 */
[----:B------:R-:W-:Y:S02]  /*27a0*/  ISETP.GT.U32.AND P4, PT, R194, R119, PT ;  /* 0x00000077c200720c */ /* 0x000fe40003f84070 */
[C---:B------:R-:W-:Y:S02]  /*27b0*/  ISETP.GT.U32.AND.EX P3, PT, R179.reuse, RZ, PT, P3 ;  /* 0x000000ffb300720c */ /* 0x040fe40003f64130 */
[----:B------:R-:W-:Y:S01]  /*27c0*/  FMNMX R230, R50, R55, !PT ;  /* 0x0000003732e67209 */ /* 0x000fe20007800000 */
[----:B------:R-:W-:Y:S01]  /*27d0*/  FMUL R55, R66, UR21 ;  /* 0x0000001542377c20 */ /* 0x000fe20008400000 */
[----:B------:R-:W-:Y:S01]  /*27e0*/  ISETP.GT.U32.AND.EX P4, PT, R179, RZ, PT, P4 ;  /* 0x000000ffb300720c */ /* 0x000fe20003f84140 */
[----:B------:R-:W-:Y:S01]  /*27f0*/  FMUL R66, R70, UR21 ;  /* 0x0000001546427c20 */ /* 0x000fe20008400000 */
[----:B------:R-:W-:-:S02]  /*2800*/  FSEL R215, R215, -INF , !P3 ;  /* 0xff800000d7d77808 */ /* 0x000fc40005800000 */
[----:B------:R-:W-:Y:S02]  /*2810*/  FMNMX R63, R51, R230, !PT ;  /* 0x000000e6333f7209 */ /* 0x000fe40007800000 */
[-C--:B------:R-:W-:Y:S02]  /*2820*/  ISETP.GT.U32.AND P3, PT, R192, R119.reuse, PT ;  /* 0x00000077c000720c */ /* 0x080fe40003f64070 */
[----:B------:R-:W-:Y:S02]  /*2830*/  FSEL R62, R62, -INF , !P4 ;  /* 0xff8000003e3e7808 */ /* 0x000fe40006000000 */
[----:B------:R-:W-:Y:S02]  /*2840*/  ISETP.GT.U32.AND P4, PT, R191, R119, PT ;  /* 0x00000077bf00720c */ /* 0x000fe40003f84070 */
[----:B------:R-:W-:Y:S02]  /*2850*/  FMNMX R63, R54, R63, !PT ;  /* 0x0000003f363f7209 */ /* 0x000fe40007800000 */
[----:B------:R-:W-:-:S02]  /*2860*/  ISETP.GT.U32.AND.EX P3, PT, R179, RZ, PT, P3 ;  /* 0x000000ffb300720c */ /* 0x000fc40003f64130 */
[----:B------:R-:W-:Y:S02]  /*2870*/  ISETP.GT.U32.AND.EX P4, PT, R179, RZ, PT, P4 ;  /* 0x000000ffb300720c */ /* 0x000fe40003f84140 */
[----:B------:R-:W-:Y:S01]  /*2880*/  FMNMX R229, R58, R63, !PT ;  /* 0x0000003f3ae57209 */ /* 0x000fe20007800000 */
[----:B------:R-:W-:Y:S01]  /*2890*/  FMUL R63, R67, UR21 ;  /* 0x00000015433f7c20 */ /* 0x000fe20008400000 */
[----:B------:R-:W-:Y:S02]  /*28a0*/  FSEL R59, R59, -INF , !P3 ;  /* 0xff8000003b3b7808 */ /* 0x000fe40005800000 */
[----:B------:R-:W-:Y:S02]  /*28b0*/  ISETP.GT.U32.AND P3, PT, R29, R119, PT ;  /* 0x000000771d00720c */ /* 0x000fe40003f64070 */
[----:B------:R-:W-:Y:S02]  /*28c0*/  FSEL R55, R55, -INF , !P4 ;  /* 0xff80000037377808 */ /* 0x000fe40006000000 */
[----:B------:R-:W-:-:S02]  /*28d0*/  LOP3.LUT R228, R228, 0xffff, RZ, 0xc0, !PT ;  /* 0x0000ffffe4e47812 */ /* 0x000fc400078ec0ff */
[----:B------:R-:W-:Y:S02]  /*28e0*/  ISETP.GT.U32.AND P4, PT, R34, R119, PT ;  /* 0x000000772200720c */ /* 0x000fe40003f84070 */
[----:B------:R-:W-:Y:S02]  /*28f0*/  FMNMX R230, R214, R229, !PT ;  /* 0x000000e5d6e67209 */ /* 0x000fe40007800000 */
[C---:B------:R-:W-:Y:S02]  /*2900*/  ISETP.GT.U32.AND.EX P3, PT, R179.reuse, RZ, PT, P3 ;  /* 0x000000ffb300720c */ /* 0x040fe40003f64130 */
[----:B------:R-:W-:Y:S02]  /*2910*/  SHF.R.U32.HI R70, RZ, 0xd, R228 ;  /* 0x0000000dff467819 */ /* 0x000fe400000116e4 */
[----:B------:R-:W-:Y:S02]  /*2920*/  ISETP.GT.U32.AND.EX P4, PT, R179, RZ, PT, P4 ;  /* 0x000000ffb300720c */ /* 0x000fe40003f84140 */
[----:B------:R-:W-:-:S02]  /*2930*/  FMNMX R67, R215, R230, !PT ;  /* 0x000000e6d7437209 */ /* 0x000fc40007800000 */
[----:B------:R-:W-:Y:S02]  /*2940*/  FSEL R66, R66, -INF , !P3 ;  /* 0xff80000042427808 */ /* 0x000fe40005800000 */
[----:B------:R-:W-:Y:S02]  /*2950*/  LOP3.LUT P3, RZ, R70, 0x1, RZ, 0xc0, !PT ;  /* 0x0000000146ff7812 */ /* 0x000fe4000786c0ff */
[----:B------:R-:W-:Y:S02]  /*2960*/  FSEL R63, R63, -INF , !P4 ;  /* 0xff8000003f3f7808 */ /* 0x000fe40006000000 */
[----:B------:R-:W-:Y:S01]  /*2970*/  FMNMX R70, R62, R67, !PT ;  /* 0x000000433e467209 */ /* 0x000fe20007800000 */
[----:B------:R-:W-:Y:S01]  /*2980*/  FMUL R67, R71, UR21 ;  /* 0x0000001547437c20 */ /* 0x000fe20008400000 */
[----:B------:R-:W-:Y:S02]  /*2990*/  ISETP.GT.U32.AND P4, PT, R190, R119, PT ;  /* 0x00000077be00720c */ /* 0x000fe40003f84070 */
[----:B------:R-:W-:Y:S01]  /*29a0*/  FMNMX R230, R59, R70, !PT ;  /* 0x000000463be67209 */ /* 0x000fe20007800000 */
[----:B------:R-:W-:Y:S01]  /*29b0*/  FMUL R70, R74, UR21 ;  /* 0x000000154a467c20 */ /* 0x000fe20008400000 */
[----:B------:R-:W-:-:S02]  /*29c0*/  ISETP.GT.U32.AND.EX P4, PT, R179, RZ, PT, P4 ;  /* 0x000000ffb300720c */ /* 0x000fc40003f84140 */
[--C-:B------:R-:W-:Y:S02]  /*29d0*/  SHF.R.U32.HI R71, RZ, 0xc, R228.reuse ;  /* 0x0000000cff477819 */ /* 0x100fe400000116e4 */
[----:B------:R-:W-:Y:S02]  /*29e0*/  FMNMX R230, R55, R230, !PT ;  /* 0x000000e637e67209 */ /* 0x000fe40007800000 */
[----:B------:R-:W-:Y:S02]  /*29f0*/  FSEL R67, R67, -INF , !P4 ;  /* 0xff80000043437808 */ /* 0x000fe40006000000 */
[----:B------:R-:W-:Y:S01]  /*2a00*/  LOP3.LUT P4, RZ, R71, 0x1, RZ, 0xc0, !PT ;  /* 0x0000000147ff7812 */ /* 0x000fe2000788c0ff */
[----:B------:R-:W-:Y:S01]  /*2a10*/  FMUL R71, R75, UR21 ;  /* 0x000000154b477c20 */ /* 0x000fe20008400000 */
[----:B------:R-:W-:Y:S02]  /*2a20*/  SHF.R.U32.HI R74, RZ, 0x9, R228 ;  /* 0x00000009ff4a7819 */ /* 0x000fe400000116e4 */
[----:B------:R-:W-:-:S02]  /*2a30*/  FMNMX R75, R63, R230, !PT ;  /* 0x000000e63f4b7209 */ /* 0x000fc40007800000 */
[----:B------:R-:W-:Y:S02]  /*2a40*/  FSEL R70, R70, -INF , !P3 ;  /* 0xff80000046467808 */ /* 0x000fe40005800000 */
[----:B------:R-:W-:Y:S01]  /*2a50*/  LOP3.LUT P3, RZ, R74, 0x1, RZ, 0xc0, !PT ;  /* 0x000000014aff7812 */ /* 0x000fe2000786c0ff */
[----:B------:R-:W-:Y:S01]  /*2a60*/  FMUL R74, R78, UR21 ;  /* 0x000000154e4a7c20 */ /* 0x000fe20008400000 */
[----:B------:R-:W-:Y:S02]  /*2a70*/  SHF.R.U32.HI R229, RZ, 0x8, R228 ;  /* 0x00000008ffe57819 */ /* 0x000fe400000116e4 */
[----:B------:R-:W-:Y:S01]  /*2a80*/  FMNMX R78, R66, R75, !PT ;  /* 0x0000004b424e7209 */ /* 0x000fe20007800000 */
[----:B------:R-:W-:Y:S01]  /*2a90*/  FMUL R75, R79, UR21 ;  /* 0x000000154f4b7c20 */ /* 0x000fe20008400000 */
[----:B------:R-:W-:Y:S02]  /*2aa0*/  FSEL R71, R71, -INF , !P4 ;  /* 0xff80000047477808 */ /* 0x000fe40006000000 */
[----:B------:R-:W-:-:S02]  /*2ab0*/  LOP3.LUT P4, RZ, R229, 0x1, RZ, 0xc0, !PT ;  /* 0x00000001e5ff7812 */ /* 0x000fc4000788c0ff */
[--C-:B------:R-:W-:Y:S02]  /*2ac0*/  SHF.R.U32.HI R230, RZ, 0x5, R228.reuse ;  /* 0x00000005ffe67819 */ /* 0x100fe400000116e4 */
[----:B------:R-:W-:Y:S01]  /*2ad0*/  FMNMX R229, R67, R78, !PT ;  /* 0x0000004e43e57209 */ /* 0x000fe20007800000 */
[----:B------:R-:W-:Y:S01]  /*2ae0*/  FMUL R78, R82, UR21 ;  /* 0x00000015524e7c20 */ /* 0x000fe20008400000 */
[----:B------:R-:W-:Y:S02]  /*2af0*/  FSEL R74, R74, -INF , !P3 ;  /* 0xff8000004a4a7808 */ /* 0x000fe40005800000 */
[----:B------:R-:W-:Y:S02]  /*2b00*/  LOP3.LUT P3, RZ, R230, 0x1, RZ, 0xc0, !PT ;  /* 0x00000001e6ff7812 */ /* 0x000fe4000786c0ff */
[----:B------:R-:W-:Y:S02]  /*2b10*/  FMNMX R230, R70, R229, !PT ;  /* 0x000000e546e67209 */ /* 0x000fe40007800000 */
[----:B------:R-:W-:-:S02]  /*2b20*/  SHF.R.U32.HI R79, RZ, 0x4, R228 ;  /* 0x00000004ff4f7819 */ /* 0x000fc400000116e4 */
[----:B------:R-:W-:Y:S02]  /*2b30*/  FMNMX R229, R71, R230, !PT ;  /* 0x000000e647e57209 */ /* 0x000fe40007800000 */
[----:B------:R-:W-:Y:S02]  /*2b40*/  FSEL R75, R75, -INF , !P4 ;  /* 0xff8000004b4b7808 */ /* 0x000fe40006000000 */
[----:B------:R-:W-:Y:S02]  /*2b50*/  FMNMX R82, R74, R229, !PT ;  /* 0x000000e54a527209 */ /* 0x000fe40007800000 */
[----:B------:R-:W-:Y:S01]  /*2b60*/  LOP3.LUT P4, RZ, R79, 0x1, RZ, 0xc0, !PT ;  /* 0x000000014fff7812 */ /* 0x000fe2000788c0ff */
[----:B------:R-:W-:Y:S01]  /*2b70*/  FMUL R79, R83, UR21 ;  /* 0x00000015534f7c20 */ /* 0x000fe20008400000 */
[----:B------:R-:W-:Y:S02]  /*2b80*/  SHF.R.U32.HI R230, RZ, 0x1, R228 ;  /* 0x00000001ffe67819 */ /* 0x000fe400000116e4 */
[----:B------:R-:W-:-:S02]  /*2b90*/  FSEL R78, R78, -INF , !P3 ;  /* 0xff8000004e4e7808 */ /* 0x000fc40005800000 */
[----:B------:R-:W-:Y:S01]  /*2ba0*/  FMNMX R83, R75, R82, !PT ;  /* 0x000000524b537209 */ /* 0x000fe20007800000 */
[----:B------:R-:W-:Y:S01]  /*2bb0*/  FMUL R82, R32, UR21 ;  /* 0x0000001520527c20 */ /* 0x000fe20008400000 */
[----:B------:R-:W-:Y:S02]  /*2bc0*/  ISETP.GT.U32.AND P3, PT, R178, R112, PT ;  /* 0x00000070b200720c */ /* 0x000fe40003f64070 */
[----:B------:R-:W-:Y:S02]  /*2bd0*/  FSEL R79, R79, -INF , !P4 ;  /* 0xff8000004f4f7808 */ /* 0x000fe40006000000 */
[----:B------:R-:W-:Y:S02]  /*2be0*/  LOP3.LUT P4, RZ, R230, 0x1, RZ, 0xc0, !PT ;  /* 0x00000001e6ff7812 */ /* 0x000fe4000788c0ff */
[----:B------:R-:W-:Y:S01]  /*2bf0*/  FMNMX R178, R78, R83, !PT ;  /* 0x000000534eb27209 */ /* 0x000fe20007800000 */
[----:B------:R-:W-:Y:S01]  /*2c00*/  FMUL R83, R87, UR21 ;  /* 0x0000001557537c20 */ /* 0x000fe20008400000 */
[----:B------:R-:W-:-:S02]  /*2c10*/  FSEL R32, R86, -INF , !P4 ;  /* 0xff80000056207808 */ /* 0x000fc40006000000 */
[----:B------:R-:W-:Y:S02]  /*2c20*/  FMNMX R87, R79, R178, !PT ;  /* 0x000000b24f577209 */ /* 0x000fe40007800000 */
[----:B------:R-:W-:Y:S02]  /*2c30*/  FSEL R83, R83, -INF , !P1 ;  /* 0xff80000053537808 */ /* 0x000fe40004800000 */
[----:B------:R-:W-:Y:S02]  /*2c40*/  FMNMX R86, R32, R87, !PT ;  /* 0x0000005720567209 */ /* 0x000fe40007800000 */
[----:B------:R-:W-:Y:S02]  /*2c50*/  ISETP.GT.U32.AND P2, PT, R235, R112, PT ;  /* 0x00000070eb00720c */ /* 0x000fe40003f44070 */
[----:B------:R-:W-:Y:S02]  /*2c60*/  FMNMX R86, R83, R86, !PT ;  /* 0x0000005653567209 */ /* 0x000fe40007800000 */
[----:B------:R-:W-:-:S02]  /*2c70*/  ISETP.GT.U32.AND.EX P2, PT, R216, RZ, PT, P2 ;  /* 0x000000ffd800720c */ /* 0x000fc40003f44120 */
[----:B------:R-:W-:Y:S01]  /*2c80*/  ISETP.GT.U32.AND.EX P0, PT, R227, RZ, PT, P0 ;  /* 0x000000ffe300720c */ /* 0x000fe20003f04100 */
[----:B------:R-:W1:Y:S01]  /*2c90*/  SHFL.BFLY PT, R87, R86, 0x2, 0x1f ;  /* 0x0c401f0056577f89 */ /* 0x000e6200000e0000 */
[----:B------:R-:W-:Y:S02]  /*2ca0*/  FSEL R82, R82, -INF , !P2 ;  /* 0xff80000052527808 */ /* 0x000fe40005000000 */
[-C--:B------:R-:W-:Y:S02]  /*2cb0*/  ISETP.GT.U32.AND P2, PT, R180, R112.reuse, PT ;  /* 0x00000070b400720c */ /* 0x080fe40003f44070 */
[----:B------:R-:W-:Y:S02]  /*2cc0*/  ISETP.GT.U32.AND P4, PT, R188, R112, PT ;  /* 0x00000070bc00720c */ /* 0x000fe40003f84070 */
[----:B------:R-:W-:Y:S02]  /*2cd0*/  ISETP.GT.U32.AND.EX P2, PT, R226, RZ, PT, P2 ;  /* 0x000000ffe200720c */ /* 0x000fe40003f44120 */
[----:B------:R-:W-:-:S02]  /*2ce0*/  FSEL R33, R33, -INF , !P0 ;  /* 0xff80000021217808 */ /* 0x000fc40004000000 */
[----:B------:R-:W-:Y:S02]  /*2cf0*/  FSEL R37, R37, -INF , !P2 ;  /* 0xff80000025257808 */ /* 0x000fe40005000000 */
[-C--:B------:R-:W-:Y:S02]  /*2d00*/  ISETP.GT.U32.AND P2, PT, R183, R112.reuse, PT ;  /* 0x00000070b700720c */ /* 0x080fe40003f44070 */
[----:B------:R-:W-:Y:S02]  /*2d10*/  ISETP.GT.U32.AND P0, PT, R181, R112, PT ;  /* 0x00000070b500720c */ /* 0x000fe40003f04070 */
[----:B------:R-:W-:Y:S02]  /*2d20*/  ISETP.GT.U32.AND.EX P4, PT, R223, RZ, PT, P4 ;  /* 0x000000ffdf00720c */ /* 0x000fe40003f84140 */
[----:B------:R-:W-:Y:S02]  /*2d30*/  ISETP.GT.U32.AND.EX P2, PT, R221, RZ, PT, P2 ;  /* 0x000000ffdd00720c */ /* 0x000fe40003f44120 */
[----:B------:R-:W-:-:S02]  /*2d40*/  ISETP.GT.U32.AND.EX P0, PT, R224, RZ, PT, P0 ;  /* 0x000000ffe000720c */ /* 0x000fc40003f04100 */
[----:B------:R-:W-:Y:S02]  /*2d50*/  FSEL R41, R41, -INF , !P4 ;  /* 0xff80000029297808 */ /* 0x000fe40006000000 */
[----:B-1----:R-:W-:Y:S01]  /*2d60*/  FMNMX R87, R86, R87, !PT ;  /* 0x0000005756577209 */ /* 0x002fe20007800000 */
[----:B------:R-:W-:Y:S01]  /*2d70*/  FMUL R86, R60, UR21 ;  /* 0x000000153c567c20 */ /* 0x000fe20008400000 */
[-C--:B------:R-:W-:Y:S02]  /*2d80*/  ISETP.GT.U32.AND P4, PT, R186, R112.reuse, PT ;  /* 0x00000070ba00720c */ /* 0x080fe40003f84070 */
[----:B------:R-:W-:Y:S01]  /*2d90*/  FSEL R48, R48, -INF , !P2 ;  /* 0xff80000030307808 */ /* 0x000fe20005000000 */
[----:B------:R-:W1:Y:S01]  /*2da0*/  SHFL.BFLY PT, R178, R87, 0x1, 0x1f ;  /* 0x0c201f0057b27f89 */ /* 0x000e6200000e0000 */
[----:B------:R-:W-:Y:S02]  /*2db0*/  FSEL R44, R44, -INF , !P0 ;  /* 0xff8000002c2c7808 */ /* 0x000fe40004000000 */
[-C--:B------:R-:W-:Y:S01]  /*2dc0*/  ISETP.GT.U32.AND P2, PT, R29, R112.reuse, PT ;  /* 0x000000701d00720c */ /* 0x080fe20003f44070 */
[----:B------:R-:W-:Y:S01]  /*2dd0*/  FMUL R29, R49, UR21 ;  /* 0x00000015311d7c20 */ /* 0x000fe20008400000 */
[----:B------:R-:W-:Y:S01]  /*2de0*/  ISETP.GT.U32.AND P0, PT, R185, R112, PT ;  /* 0x00000070b900720c */ /* 0x000fe20003f04070 */
[----:B------:R-:W-:Y:S01]  /*2df0*/  FMUL R49, R52, UR21 ;  /* 0x0000001534317c20 */ /* 0x000fe20008400000 */
[----:B------:R-:W-:Y:S01]  /*2e00*/  ISETP.GT.U32.AND.EX P4, PT, R218, RZ, PT, P4 ;  /* 0x000000ffda00720c */ /* 0x000fe20003f84140 */
[----:B------:R-:W-:Y:S01]  /*2e10*/  FMUL R52, R53, UR21 ;  /* 0x0000001535347c20 */ /* 0x000fe20008400000 */
[----:B------:R-:W-:-:S02]  /*2e20*/  ISETP.GT.U32.AND.EX P0, PT, R219, RZ, PT, P0 ;  /* 0x000000ffdb00720c */ /* 0x000fc40003f04100 */
[----:B------:R-:W-:Y:S02]  /*2e30*/  FSEL R49, R49, -INF , !P4 ;  /* 0xff80000031317808 */ /* 0x000fe40006000000 */
[-C--:B------:R-:W-:Y:S01]  /*2e40*/  ISETP.GT.U32.AND P4, PT, R42, R112.reuse, PT ;  /* 0x000000702a00720c */ /* 0x080fe20003f84070 */
[----:B------:R-:W-:Y:S01]  /*2e50*/  FMUL R42, R57, UR21 ;  /* 0x00000015392a7c20 */ /* 0x000fe20008400000 */
[----:B------:R-:W-:Y:S02]  /*2e60*/  FSEL R52, R52, -INF , !P0 ;  /* 0xff80000034347808 */ /* 0x000fe40004000000 */
[----:B------:R-:W-:Y:S02]  /*2e70*/  ISETP.GT.U32.AND P0, PT, R46, R112, PT ;  /* 0x000000702e00720c */ /* 0x000fe40003f04070 */
[C---:B------:R-:W-:Y:S02]  /*2e80*/  ISETP.GT.U32.AND.EX P4, PT, R179.reuse, RZ, PT, P4 ;  /* 0x000000ffb300720c */ /* 0x040fe40003f84140 */
[----:B------:R-:W-:-:S02]  /*2e90*/  ISETP.GT.U32.AND.EX P0, PT, R179, RZ, PT, P0 ;  /* 0x000000ffb300720c */ /* 0x000fc40003f04100 */
[----:B------:R-:W-:Y:S02]  /*2ea0*/  FSEL R57, R56, -INF , !P4 ;  /* 0xff80000038397808 */ /* 0x000fe40006000000 */
[----:B------:R-:W-:Y:S02]  /*2eb0*/  ISETP.GT.U32.AND P4, PT, R34, R112, PT ;  /* 0x000000702200720c */ /* 0x000fe40003f84070 */
[----:B-1----:R-:W-:Y:S01]  /*2ec0*/  FMNMX R87, R87, R178, !PT ;  /* 0x000000b257577209 */ /* 0x002fe20007800000 */
[----:B------:R-:W-:Y:S01]  /*2ed0*/  FMUL R178, R64, UR21 ;  /* 0x0000001540b27c20 */ /* 0x000fe20008400000 */
[----:B------:R-:W-:Y:S02]  /*2ee0*/  ISETP.GT.U32.AND.EX P3, PT, R222, RZ, PT, P3 ;  /* 0x000000ffde00720c */ /* 0x000fe40003f64130 */
[----:B------:R-:W-:Y:S02]  /*2ef0*/  FSEL R34, R42, -INF , !P0 ;  /* 0xff8000002a227808 */ /* 0x000fe40004000000 */
[----:B------:R-:W-:-:S02]  /*2f00*/  ISETP.GT.U32.AND P0, PT, R191, R112, PT ;  /* 0x00000070bf00720c */ /* 0x000fc40003f04070 */
[----:B------:R-:W-:Y:S01]  /*2f10*/  FMNMX R42, R87, R2, !PT ;  /* 0x00000002572a7209 */ /* 0x000fe20007800000 */
[----:B------:R-:W-:Y:S01]  /*2f20*/  FMUL R87, R61, UR21 ;  /* 0x000000153d577c20 */ /* 0x000fe20008400000 */
[----:B------:R-:W-:Y:S02]  /*2f30*/  FSEL R36, R36, -INF , !P3 ;  /* 0xff80000024247808 */ /* 0x000fe40005800000 */
[----:B------:R-:W-:Y:S01]  /*2f40*/  ISETP.GT.U32.AND P3, PT, R182, R112, PT ;  /* 0x00000070b600720c */ /* 0x000fe20003f64070 */
[--C-:B------:R-:W-:Y:S01]  /*2f50*/  FADD R56, R28, -R42.reuse ;  /* 0x8000002a1c387221 */ /* 0x100fe20000000000 */
[----:B------:R-:W-:Y:S01]  /*2f60*/  ISETP.GT.U32.AND.EX P0, PT, R179, RZ, PT, P0 ;  /* 0x000000ffb300720c */ /* 0x000fe20003f04100 */
[----:B------:R-:W-:Y:S01]  /*2f70*/  FADD R61, R30, -R42 ;  /* 0x8000002a1e3d7221 */ /* 0x000fe20000000000 */
[----:B------:R-:W-:Y:S01]  /*2f80*/  SHF.R.U32.HI R60, RZ, 0xe, R228 ;  /* 0x0000000eff3c7819 */ /* 0x000fe200000116e4 */
[----:B------:R-:W-:Y:S01]  /*2f90*/  FMUL R64, R56, 1.4426950216293334961 ;  /* 0x3fb8aa3b38407820 */ /* 0x000fe20000400000 */
[----:B------:R-:W-:Y:S01]  /*2fa0*/  ISETP.GT.U32.AND.EX P3, PT, R217, RZ, PT, P3 ;  /* 0x000000ffd900720c */ /* 0x000fe20003f64130 */
[----:B------:R-:W-:Y:S01]  /*2fb0*/  FADD R39, R39, -R42 ;  /* 0x8000002a27277221 */ /* 0x000fe20000000000 */
[----:B------:R-:W-:-:S02]  /*2fc0*/  FSEL R178, R178, -INF , !P0 ;  /* 0xff800000b2b27808 */ /* 0x000fc40004000000 */
[C---:B------:R-:W-:Y:S02]  /*2fd0*/  ISETP.GT.U32.AND.EX P4, PT, R179.reuse, RZ, PT, P4 ;  /* 0x000000ffb300720c */ /* 0x040fe40003f84140 */
[----:B------:R-:W-:Y:S02]  /*2fe0*/  ISETP.GT.U32.AND.EX P2, PT, R179, RZ, PT, P2 ;  /* 0x000000ffb300720c */ /* 0x000fe40003f44120 */
[----:B------:R-:W-:Y:S02]  /*2ff0*/  SHF.R.U32.HI R53, RZ, 0xb, R228 ;  /* 0x0000000bff357819 */ /* 0x000fe400000116e4 */
[----:B------:R-:W-:Y:S01]  /*3000*/  ISETP.GT.U32.AND P1, PT, R187, R112, PT ;  /* 0x00000070bb00720c */ /* 0x000fe20003f24070 */
[--C-:B------:R-:W-:Y:S01]  /*3010*/  FADD R47, R47, -R42.reuse ;  /* 0x8000002a2f2f7221 */ /* 0x100fe20000000000 */
[----:B------:R-:W-:Y:S01]  /*3020*/  LOP3.LUT P0, RZ, R60, 0x1, RZ, 0xc0, !PT ;  /* 0x000000013cff7812 */ /* 0x000fe2000780c0ff */
[----:B------:R-:W-:Y:S01]  /*3030*/  FADD R60, R31, -R42 ;  /* 0x8000002a1f3c7221 */ /* 0x000fe20000000000 */
[----:B------:R-:W-:-:S02]  /*3040*/  FSEL R45, R45, -INF , !P3 ;  /* 0xff8000002d2d7808 */ /* 0x000fc40005800000 */
[----:B------:R-:W-:Y:S01]  /*3050*/  SHF.R.U32.HI R46, RZ, 0xf, R228 ;  /* 0x0000000fff2e7819 */ /* 0x000fe200000116e4 */
[----:B------:R-:W-:Y:S01]  /*3060*/  FADD R51, R51, -R42 ;  /* 0x8000002a33337221 */ /* 0x000fe20000000000 */
[----:B------:R-:W-:Y:S01]  /*3070*/  SHF.R.U32.HI R56, RZ, 0xa, R228 ;  /* 0x0000000aff387819 */ /* 0x000fe200000116e4 */
[----:B------:R-:W-:Y:S01]  /*3080*/  FMUL R81, R81, UR21 ;  /* 0x0000001551517c20 */ /* 0x000fe20008400000 */
[-C--:B------:R-:W-:Y:S01]  /*3090*/  ISETP.GT.U32.AND P3, PT, R190, R112.reuse, PT ;  /* 0x00000070be00720c */ /* 0x080fe20003f64070 */
[--C-:B------:R-:W-:Y:S01]  /*30a0*/  FADD R50, R50, -R42.reuse ;  /* 0x8000002a32327221 */ /* 0x100fe20000000000 */
[----:B------:R-:W-:Y:S01]  /*30b0*/  FSEL R28, R65, -INF , !P4 ;  /* 0xff800000411c7808 */ /* 0x000fe20006000000 */
[----:B------:R-:W-:Y:S01]  /*30c0*/  FMUL R65, R60, 1.4426950216293334961 ;  /* 0x3fb8aa3b3c417820 */ /* 0x000fe20000400000 */
[----:B------:R-:W-:Y:S01]  /*30d0*/  FSEL R31, R68, -INF , !P2 ;  /* 0xff800000441f7808 */ /* 0x000fe20005000000 */
[----:B------:R-:W-:Y:S01]  /*30e0*/  FMUL R68, R73, UR21 ;  /* 0x0000001549447c20 */ /* 0x000fe20008400000 */
[----:B------:R-:W-:Y:S01]  /*30f0*/  LOP3.LUT P4, RZ, R53, 0x1, RZ, 0xc0, !PT ;  /* 0x0000000135ff7812 */ /* 0x000fe2000788c0ff */
[----:B------:R-:W-:Y:S01]  /*3100*/  FMUL R85, R85, UR21 ;  /* 0x0000001555557c20 */ /* 0x000fe20008400000 */
[----:B------:R-:W-:Y:S01]  /*3110*/  ISETP.GT.U32.AND.EX P3, PT, R179, RZ, PT, P3 ;  /* 0x000000ffb300720c */ /* 0x000fe20003f64130 */
[----:B------:R1:W-:Y:S01]  /*3120*/  MUFU.EX2 R53, R64 ;  /* 0x0000004000357308 */ /* 0x0003e20000000800 */
[----:B------:R-:W-:Y:S01]  /*3130*/  LOP3.LUT P2, RZ, R56, 0x1, RZ, 0xc0, !PT ;  /* 0x0000000138ff7812 */ /* 0x000fe2000784c0ff */
[--C-:B0-----:R-:W-:Y:S01]  /*3140*/  FADD R23, R55, -R42.reuse ;  /* 0x8000002a37177221 */ /* 0x101fe20000000000 */
[----:B------:R-:W-:Y:S01]  /*3150*/  FSEL R30, R69, -INF , !P3 ;  /* 0xff800000451e7808 */ /* 0x000fe20005800000 */
[----:B------:R-:W-:Y:S01]  /*3160*/  FADD R69, R35, -R42 ;  /* 0x8000002a23457221 */ /* 0x000fe20000000000 */
[----:B------:R-:W-:Y:S01]  /*3170*/  FSEL R68, R68, -INF , !P0 ;  /* 0xff80000044447808 */ /* 0x000fe20004000000 */
[----:B------:R-:W-:Y:S01]  /*3180*/  FMUL R35, R76, UR21 ;  /* 0x000000154c237c20 */ /* 0x000fe20008400000 */
[----:B------:R-:W-:Y:S01]  /*3190*/  ISETP.GT.U32.AND.EX P1, PT, R225, RZ, PT, P1 ;  /* 0x000000ffe100720c */ /* 0x000fe20003f24110 */
[----:B------:R0:W-:Y:S01]  /*31a0*/  MUFU.EX2 R56, R65 ;  /* 0x0000004100387308 */ /* 0x0001e20000000800 */
[----:B-1----:R-:W-:Y:S01]  /*31b0*/  SHF.R.U32.HI R64, RZ, 0x3, R228 ;  /* 0x00000003ff407819 */ /* 0x002fe200000116e4 */
[--C-:B------:R-:W-:Y:S01]  /*31c0*/  FADD R63, R63, -R42.reuse ;  /* 0x8000002a3f3f7221 */ /* 0x100fe20000000000 */
[----:B------:R-:W-:Y:S01]  /*31d0*/  FSEL R40, R40, -INF , !P1 ;  /* 0xff80000028287808 */ /* 0x000fe20004800000 */
[--C-:B------:R-:W-:Y:S01]  /*31e0*/  FADD R67, R67, -R42.reuse ;  /* 0x8000002a43437221 */ /* 0x100fe20000000000 */
[----:B------:R-:W-:Y:S01]  /*31f0*/  LOP3.LUT P0, RZ, R64, 0x1, RZ, 0xc0, !PT ;  /* 0x0000000140ff7812 */ /* 0x000fe2000780c0ff */
[--C-:B------:R-:W-:Y:S01]  /*3200*/  FADD R73, R43, -R42.reuse ;  /* 0x8000002a2b497221 */ /* 0x100fe20000000000 */
[----:B------:R-:W-:Y:S01]  /*3210*/  ISETP.GT.U32.AND P1, PT, R184, R112, PT ;  /* 0x00000070b800720c */ /* 0x000fe20003f24070 */
[--C-:B------:R-:W-:Y:S01]  /*3220*/  FADD R74, R74, -R42.reuse ;  /* 0x8000002a4a4a7221 */ /* 0x100fe20000000000 */
[----:B0-----:R-:W-:Y:S01]  /*3230*/  FMNMX R65, R24, R25, !PT ;  /* 0x0000001918417209 */ /* 0x001fe20007800000 */
[--C-:B------:R-:W-:Y:S01]  /*3240*/  FADD R75, R75, -R42.reuse ;  /* 0x8000002a4b4b7221 */ /* 0x100fe20000000000 */
[----:B------:R-:W-:Y:S01]  /*3250*/  ISETP.GT.U32.AND.EX P1, PT, R220, RZ, PT, P1 ;  /* 0x000000ffdc00720c */ /* 0x000fe20003f24110 */
[--C-:B------:R-:W-:Y:S01]  /*3260*/  FADD R78, R78, -R42.reuse ;  /* 0x8000002a4e4e7221 */ /* 0x100fe20000000000 */
[----:B------:R-:W-:Y:S01]  /*3270*/  FMNMX R64, R26, R65, !PT ;  /* 0x000000411a407209 */ /* 0x000fe20007800000 */
[----:B------:R-:W-:Y:S01]  /*3280*/  FMUL R65, R69, 1.4426950216293334961 ;  /* 0x3fb8aa3b45417820 */ /* 0x000fe20000400000 */
[----:B------:R-:W-:Y:S01]  /*3290*/  FSEL R29, R29, -INF , !P1 ;  /* 0xff8000001d1d7808 */ /* 0x000fe20004800000 */
[--C-:B------:R-:W-:Y:S01]  /*32a0*/  FADD R189, R189, -R42.reuse ;  /* 0x8000002abdbd7221 */ /* 0x100fe20000000000 */
[----:B------:R-:W-:Y:S01]  /*32b0*/  FMNMX R69, R27, R64, !PT ;  /* 0x000000401b457209 */ /* 0x000fe20007800000 */
[--C-:B------:R-:W-:Y:S01]  /*32c0*/  FADD R64, R38, -R42.reuse ;  /* 0x8000002a26407221 */ /* 0x100fe20000000000 */
[----:B------:R-:W-:Y:S01]  /*32d0*/  ISETP.GT.U32.AND P1, PT, R194, R112, PT ;  /* 0x00000070c200720c */ /* 0x000fe20003f24070 */
[--C-:B------:R-:W-:Y:S01]  /*32e0*/  FADD R193, R193, -R42.reuse ;  /* 0x8000002ac1c17221 */ /* 0x100fe20000000000 */
[----:B------:R-:W-:Y:S01]  /*32f0*/  FMNMX R38, R82, R69, !PT ;  /* 0x0000004552267209 */ /* 0x000fe20007800000 */
[----:B------:R-:W-:Y:S01]  /*3300*/  FMUL R61, R61, 1.4426950216293334961 ;  /* 0x3fb8aa3b3d3d7820 */ /* 0x000fe20000400000 */
[----:B------:R-:W-:Y:S01]  /*3310*/  ISETP.GT.U32.AND.EX P1, PT, R179, RZ, PT, P1 ;  /* 0x000000ffb300720c */ /* 0x000fe20003f24110 */
[----:B------:R-:W-:Y:S01]  /*3320*/  FMUL R64, R64, 1.4426950216293334961 ;  /* 0x3fb8aa3b40407820 */ /* 0x000fe20000400000 */
[----:B------:R-:W-:Y:S01]  /*3330*/  FMNMX R69, R33, R38, !PT ;  /* 0x0000002621457209 */ /* 0x000fe20007800000 */
[--C-:B------:R-:W-:Y:S01]  /*3340*/  FADD R54, R54, -R42.reuse ;  /* 0x8000002a36367221 */ /* 0x100fe20000000000 */
[----:B------:R-:W-:Y:S01]  /*3350*/  FSEL R86, R86, -INF , !P1 ;  /* 0xff80000056567808 */ /* 0x000fe20004800000 */
[--C-:B------:R-:W-:Y:S01]  /*3360*/  FADD R66, R66, -R42.reuse ;  /* 0x8000002a42427221 */ /* 0x100fe20000000000 */
[----:B------:R-:W-:Y:S01]  /*3370*/  FMNMX R38, R36, R69, !PT ;  /* 0x0000004524267209 */ /* 0x000fe20007800000 */
[----:B------:R-:W-:Y:S01]  /*3380*/  FMUL R69, R39, 1.4426950216293334961 ;  /* 0x3fb8aa3b27457820 */ /* 0x000fe20000400000 */
[----:B------:R-:W-:Y:S01]  /*3390*/  ISETP.GT.U32.AND P1, PT, R192, R112, PT ;  /* 0x00000070c000720c */ /* 0x000fe20003f24070 */
[--C-:B------:R-:W-:Y:S01]  /*33a0*/  FADD R79, R79, -R42.reuse ;  /* 0x8000002a4f4f7221 */ /* 0x100fe20000000000 */
[----:B------:R-:W-:Y:S01]  /*33b0*/  FMNMX R39, R37, R38, !PT ;  /* 0x0000002625277209 */ /* 0x000fe20007800000 */
[--C-:B------:R-:W-:Y:S01]  /*33c0*/  FADD R196, R196, -R42.reuse ;  /* 0x8000002ac4c47221 */ /* 0x100fe20000000000 */
[----:B------:R-:W-:Y:S01]  /*33d0*/  ISETP.GT.U32.AND.EX P1, PT, R179, RZ, PT, P1 ;  /* 0x000000ffb300720c */ /* 0x000fe20003f24110 */
[----:B------:R0:W4:Y:S01]  /*33e0*/  LDG.E.U8 R38, desc[UR16][R12.64] ;  /* 0x000000100c267981 */ /* 0x000122000c1e1100 */
[----:B------:R-:W-:Y:S01]  /*33f0*/  FMNMX R76, R40, R39, !PT ;  /* 0x00000027284c7209 */ /* 0x000fe20007800000 */
[--C-:B------:R-:W-:Y:S01]  /*3400*/  FADD R71, R71, -R42.reuse ;  /* 0x8000002a47477221 */ /* 0x100fe20000000000 */
[----:B------:R-:W-:Y:S01]  /*3410*/  FSEL R87, R87, -INF , !P1 ;  /* 0xff80000057577808 */ /* 0x000fe20004800000 */
[----:B------:R-:W3:Y:S01]  /*3420*/  LDG.E.U8 R179, desc[UR16][R8.64] ;  /* 0x0000001008b37981 */ /* 0x000ee2000c1e1100 */
[----:B------:R-:W-:Y:S01]  /*3430*/  FMNMX R39, R41, R76, !PT ;  /* 0x0000004c29277209 */ /* 0x000fe20007800000 */
[----:B------:R-:W-:Y:S01]  /*3440*/  FMUL R76, R73, 1.4426950216293334961 ;  /* 0x3fb8aa3b494c7820 */ /* 0x000fe20000400000 */
[----:B------:R-:W-:Y:S01]  /*3450*/  LOP3.LUT P1, RZ, R46, 0x1, RZ, 0xc0, !PT ;  /* 0x000000012eff7812 */ /* 0x000fe2000782c0ff */
[----:B------:R-:W-:Y:S01]  /*3460*/  FMUL R46, R189, 1.4426950216293334961 ;  /* 0x3fb8aa3bbd2e7820 */ /* 0x000fe20000400000 */
[----:B------:R-:W-:Y:S01]  /*3470*/  FMNMX R16, R44, R39, !PT ;  /* 0x000000272c107209 */ /* 0x000fe20007800000 */
[----:B------:R-:W-:Y:S01]  /*3480*/  FADD R83, R83, -R42 ;  /* 0x8000002a53537221 */ /* 0x000fe20000000000 */
[----:B------:R1:W2:Y:S01]  /*3490*/  LDG.E.U8 R39, desc[UR16][R6.64] ;  /* 0x0000001006277981 */ /* 0x0002a2000c1e1100 */
[----:B------:R-:W-:Y:S01]  /*34a0*/  FSEL R72, R72, -INF , !P1 ;  /* 0xff80000048487808 */ /* 0x000fe20004800000 */
[----:B------:R-:W-:Y:S01]  /*34b0*/  MUFU.EX2 R61, R61 ;  /* 0x0000003d003d7308 */ /* 0x000fe20000000800 */
[----:B------:R-:W-:-:S02]  /*34c0*/  FMNMX R73, R45, R16, !PT ;  /* 0x000000102d497209 */ /* 0x000fc40007800000 */
[----:B------:R-:W-:Y:S02]  /*34d0*/  SHF.R.U32.HI R60, RZ, 0x7, R228 ;  /* 0x00000007ff3c7819 */ /* 0x000fe400000116e4 */
[----:B------:R-:W-:Y:S02]  /*34e0*/  FMNMX R16, R48, R73, !PT ;  /* 0x0000004930107209 */ /* 0x000fe40007800000 */
[----:B------:R-:W-:Y:S01]  /*34f0*/  FSEL R35, R35, -INF , !P4 ;  /* 0xff80000023237808 */ /* 0x000fe20006000000 */
[----:B0-----:R0:W-:Y:S01]  /*3500*/  MUFU.EX2 R12, R76 ;  /* 0x0000004c000c7308 */ /* 0x0011e20000000800 */
[----:B------:R-:W-:Y:S01]  /*3510*/  FMNMX R16, R29, R16, !PT ;  /* 0x000000101d107209 */ /* 0x000fe20007800000 */
[----:B------:R5:W4:Y:S01]  /*3520*/  LDG.E.U8 R73, desc[UR16][R10.64] ;  /* 0x000000100a497981 */ /* 0x000b22000c1e1100 */
[----:B------:R-:W-:Y:S02]  /*3530*/  LOP3.LUT P3, RZ, R60, 0x1, RZ, 0xc0, !PT ;  /* 0x000000013cff7812 */ /* 0x000fe4000786c0ff */
[----:B-1----:R-:W-:-:S02]  /*3540*/  FMNMX R7, R49, R16, !PT ;  /* 0x0000001031077209 */ /* 0x002fc40007800000 */
[----:B------:R-:W-:Y:S01]  /*3550*/  SHF.R.U32.HI R60, RZ, 0x6, R228 ;  /* 0x00000006ff3c7819 */ /* 0x000fe200000116e4 */
[----:B------:R-:W1:Y:S01]  /*3560*/  MUFU.EX2 R46, R46 ;  /* 0x0000002e002e7308 */ /* 0x000e620000000800 */
[----:B------:R-:W-:Y:S01]  /*3570*/  FMNMX R6, R52, R7, !PT ;  /* 0x0000000734067209 */ /* 0x000fe20007800000 */
[----:B------:R-:W-:Y:S01]  /*3580*/  FMUL R16, R47, 1.4426950216293334961 ;  /* 0x3fb8aa3b2f107820 */ /* 0x000fe20000400000 */
[----:B0-----:R-:W-:Y:S01]  /*3590*/  FMUL R76, R80, UR21 ;  /* 0x00000015504c7c20 */ /* 0x001fe20008400000 */
[----:B------:R0:W3:Y:S01]  /*35a0*/  LDG.E.U8 R47, desc[UR16][R4.64] ;  /* 0x00000010042f7981 */ /* 0x0000e2000c1e1100 */
[----:B------:R-:W-:Y:S02]  /*35b0*/  FMNMX R7, R57, R6, !PT ;  /* 0x0000000639077209 */ /* 0x000fe40007800000 */
[----:B------:R-:W-:Y:S01]  /*35c0*/  LOP3.LUT P1, RZ, R60, 0x1, RZ, 0xc0, !PT ;  /* 0x000000013cff7812 */ /* 0x000fe2000782c0ff */
[----:B------:R-:W-:Y:S01]  /*35d0*/  FADD R6, R58, -R42 ;  /* 0x8000002a3a067221 */ /* 0x000fe20000000000 */
[----:B------:R-:W-:Y:S01]  /*35e0*/  FMNMX R7, R34, R7, !PT ;  /* 0x0000000722077209 */ /* 0x000fe20007800000 */
[----:B-----5:R-:W-:Y:S01]  /*35f0*/  FMUL R11, R50, 1.4426950216293334961 ;  /* 0x3fb8aa3b320b7820 */ /* 0x020fe20000400000 */
[----:B------:R-:W-:Y:S01]  /*3600*/  FSEL R76, R76, -INF , !P3 ;  /* 0xff8000004c4c7808 */ /* 0x000fe20005800000 */
[----:B------:R-:W-:Y:S01]  /*3610*/  FMUL R60, R193, 1.4426950216293334961 ;  /* 0x3fb8aa3bc13c7820 */ /* 0x000fe20000400000 */
[----:B------:R-:W-:Y:S01]  /*3620*/  SHF.R.U32.HI R228, RZ, 0x2, R228 ;  /* 0x00000002ffe47819 */ /* 0x000fe200000116e4 */
[--C-:B------:R-:W-:Y:S01]  /*3630*/  FADD R214, R214, -R42.reuse ;  /* 0x8000002ad6d67221 */ /* 0x100fe20000000000 */
[----:B0-----:R-:W-:Y:S01]  /*3640*/  FMNMX R4, R86, R7, !PT ;  /* 0x0000000756047209 */ /* 0x001fe20007800000 */
[----:B------:R-:W-:Y:S01]  /*3650*/  FMUL R58, R77, UR21 ;  /* 0x000000154d3a7c20 */ /* 0x000fe20008400000 */
[----:B------:R-:W-:Y:S01]  /*3660*/  FMUL R6, R6, 1.4426950216293334961 ;  /* 0x3fb8aa3b06067820 */ /* 0x000fe20000400000 */
[----:B------:R-:W-:Y:S01]  /*3670*/  LOP3.LUT P4, RZ, R228, 0x1, RZ, 0xc0, !PT ;  /* 0x00000001e4ff7812 */ /* 0x000fe2000788c0ff */
[----:B------:R-:W-:Y:S01]  /*3680*/  FADD R215, R215, -R42 ;  /* 0x8000002ad7d77221 */ /* 0x000fe20000000000 */
[----:B------:R-:W-:Y:S01]  /*3690*/  FMNMX R5, R87, R4, !PT ;  /* 0x0000000457057209 */ /* 0x000fe20007800000 */
[----:B------:R-:W-:Y:S03]  /*36a0*/  MUFU.EX2 R60, R60 ;  /* 0x0000003c003c7308 */ /* 0x000fe60000000800 */
[----:B------:R-:W-:-:S04]  /*36b0*/  FMNMX R5, R178, R5, !PT ;  /* 0x00000005b2057209 */ /* 0x000fc80007800000 */
[----:B------:R-:W-:Y:S01]  /*36c0*/  FMNMX R4, R28, R5, !PT ;  /* 0x000000051c047209 */ /* 0x000fe20007800000 */
[----:B------:R-:W0:Y:S03]  /*36d0*/  MUFU.EX2 R65, R65 ;  /* 0x0000004100417308 */ /* 0x000e260000000800 */
[----:B------:R-:W-:-:S04]  /*36e0*/  FMNMX R5, R31, R4, !PT ;  /* 0x000000041f057209 */ /* 0x000fc80007800000 */
[----:B------:R-:W-:Y:S01]  /*36f0*/  FMNMX R5, R30, R5, !PT ;  /* 0x000000051e057209 */ /* 0x000fe20007800000 */
[----:B------:R-:W-:Y:S03]  /*3700*/  MUFU.EX2 R64, R64 ;  /* 0x0000004000407308 */ /* 0x000fe60000000800 */
[----:B------:R-:W-:Y:S01]  /*3710*/  FMNMX R5, R72, R5, !PT ;  /* 0x0000000548057209 */ /* 0x000fe20007800000 */
[----:B------:R-:W-:Y:S01]  /*3720*/  FMUL R7, R51, 1.4426950216293334961 ;  /* 0x3fb8aa3b33077820 */ /* 0x000fe20000400000 */
[----:B------:R-:W-:Y:S01]  /*3730*/  FSEL R58, R58, -INF , !P2 ;  /* 0xff8000003a3a7808 */ /* 0x000fe20005000000 */
[----:B------:R5:W4:Y:S01]  /*3740*/  LDG.E.U8 R51, desc[UR16][R14.64] ;  /* 0x000000100e337981 */ /* 0x000b22000c1e1100 */
[----:B------:R-:W-:Y:S01]  /*3750*/  FMNMX R4, R68, R5, !PT ;  /* 0x0000000544047209 */ /* 0x000fe20007800000 */
[----:B------:R1:W-:Y:S03]  /*3760*/  MUFU.EX2 R8, R7 ;  /* 0x0000000700087308 */ /* 0x0003e60000000800 */
[----:B------:R-:W-:-:S04]  /*3770*/  FMNMX R5, R35, R4, !PT ;  /* 0x0000000423057209 */ /* 0x000fc80007800000 */
[----:B------:R-:W-:Y:S01]  /*3780*/  FMNMX R5, R58, R5, !PT ;  /* 0x000000053a057209 */ /* 0x000fe20007800000 */
[--C-:B-1----:R-:W-:Y:S01]  /*3790*/  FADD R7, R62, -R42.reuse ;  /* 0x8000002a3e077221 */ /* 0x102fe20000000000 */
[----:B-----5:R1:W-:Y:S01]  /*37a0*/  MUFU.EX2 R14, R6 ;  /* 0x00000006000e7308 */ /* 0x0203e20000000800 */
[----:B------:R-:W-:Y:S02]  /*37b0*/  FSEL R62, R81, -INF , !P1 ;  /* 0xff800000513e7808 */ /* 0x000fe40004800000 */
[----:B------:R-:W-:Y:S01]  /*37c0*/  FMUL R18, R7, 1.4426950216293334961 ;  /* 0x3fb8aa3b07127820 */ /* 0x000fe20000400000 */
[----:B------:R-:W-:Y:S01]  /*37d0*/  FMNMX R5, R76, R5, !PT ;  /* 0x000000054c057209 */ /* 0x000fe20007800000 */
[----:B------:R-:W-:Y:S01]  /*37e0*/  FADD R7, R59, -R42 ;  /* 0x8000002a3b077221 */ /* 0x000fe20000000000 */
[----:B------:R-:W-:Y:S02]  /*37f0*/  IADD3 R4, P2, R210, UR4, RZ ;  /* 0x00000004d2047c10 */ /* 0x000fe4000ff5e0ff */
[----:B-1----:R-:W-:Y:S01]  /*3800*/  IADD3 R6, P1, R174, UR4, RZ ;  /* 0x00000004ae067c10 */ /* 0x002fe2000ff3e0ff */
[----:B------:R-:W-:Y:S01]  /*3810*/  FMUL R21, R7, 1.4426950216293334961 ;  /* 0x3fb8aa3b07157820 */ /* 0x000fe20000400000 */
[----:B------:R-:W-:-:S02]  /*3820*/  FMNMX R50, R62, R5, !PT ;  /* 0x000000053e327209 */ /* 0x000fc40007800000 */
[----:B------:R-:W-:Y:S02]  /*3830*/  IADD3.X R5, R173, UR8, RZ, P2, !PT ;  /* 0x00000008ad057c10 */ /* 0x000fe400097fe4ff */
[----:B------:R-:W-:Y:S02]  /*3840*/  IADD3.X R7, R126, UR8, RZ, P1, !PT ;  /* 0x000000087e077c10 */ /* 0x000fe40008ffe4ff */
[----:B------:R-:W-:Y:S01]  /*3850*/  FSEL R59, R85, -INF , !P4 ;  /* 0xff800000553b7808 */ /* 0x000fe20006000000 */
[----:B------:R-:W5:Y:S04]  /*3860*/  LDG.E.U8 R81, desc[UR16][R4.64] ;  /* 0x0000001004517981 */ /* 0x000f68000c1e1100 */
[----:B------:R1:W5:Y:S01]  /*3870*/  LDG.E.U8 R85, desc[UR16][R6.64] ;  /* 0x0000001006557981 */ /* 0x000362000c1e1100 */
[----:B------:R-:W-:Y:S01]  /*3880*/  FMUL R77, R84, UR21 ;  /* 0x00000015544d7c20 */ /* 0x000fe20008400000 */
[----:B------:R-:W-:Y:S01]  /*3890*/  FADD R195, R195, -R42 ;  /* 0x8000002ac3c37221 */ /* 0x000fe20000000000 */
[----:B------:R-:W-:Y:S01]  /*38a0*/  MUFU.EX2 R69, R69 ;  /* 0x0000004500457308 */ /* 0x000fe20000000800 */
[----:B------:R-:W-:Y:S01]  /*38b0*/  FMUL R9, R54, 1.4426950216293334961 ;  /* 0x3fb8aa3b36097820 */ /* 0x000fe20000400000 */
[----:B------:R-:W-:Y:S01]  /*38c0*/  FMUL R13, R196, 1.4426950216293334961 ;  /* 0x3fb8aa3bc40d7820 */ /* 0x000fe20000400000 */
[----:B------:R-:W-:Y:S01]  /*38d0*/  FSEL R77, R77, -INF , !P0 ;  /* 0xff8000004d4d7808 */ /* 0x000fe20004000000 */
[----:B------:R-:W-:Y:S03]  /*38e0*/  BAR.SYNC.DEFER_BLOCKING 0x0 ;  /* 0x0000000000007b1d */ /* 0x000fe60000010000 */
[----:B------:R-:W-:-:S04]  /*38f0*/  FMNMX R50, R77, R50, !PT ;  /* 0x000000324d327209 */ /* 0x000fc80007800000 */
[----:B------:R-:W-:-:S05]  /*3900*/  FMNMX R80, R59, R50, !PT ;  /* 0x000000323b507209 */ /* 0x000fca0007800000 */
[----:B------:R-:W0:Y:S01]  /*3910*/  SHFL.BFLY PT, R55, R80, 0x2, 0x1f ;  /* 0x0c401f0050377f89 */ /* 0x000e2200000e0000 */
[----:B------:R-:W-:Y:S01]  /*3920*/  FMUL R50, R63, 1.4426950216293334961 ;  /* 0x3fb8aa3b3f327820 */ /* 0x000fe20000400000 */
[----:B------:R-:W-:Y:S01]  /*3930*/  FMUL R63, R67, 1.4426950216293334961 ;  /* 0x3fb8aa3b433f7820 */ /* 0x000fe20000400000 */
[----:B0-----:R-:W-:-:S05]  /*3940*/  FMNMX R80, R80, R55, !PT ;  /* 0x0000003750507209 */ /* 0x001fca0007800000 */
[----:B------:R-:W0:Y:S01]  /*3950*/  SHFL.BFLY PT, R67, R80, 0x1, 0x1f ;  /* 0x0c201f0050437f89 */ /* 0x000e2200000e0000 */
[----:B-1----:R-:W-:Y:S01]  /*3960*/  FMUL R6, R74, 1.4426950216293334961 ;  /* 0x3fb8aa3b4a067820 */ /* 0x002fe20000400000 */
[----:B------:R-:W-:Y:S01]  /*3970*/  FMUL R55, R75, 1.4426950216293334961 ;  /* 0x3fb8aa3b4b377820 */ /* 0x000fe20000400000 */
[----:B0-----:R-:W-:-:S04]  /*3980*/  FMNMX R80, R80, R67, !PT ;  /* 0x0000004350507209 */ /* 0x001fc80007800000 */
[----:B------:R-:W-:-:S05]  /*3990*/  FMNMX R67, R80, R177, !PT ;  /* 0x000000b150437209 */ /* 0x000fca0007800000 */
[--C-:B------:R-:W-:Y:S01]  /*39a0*/  FADD R24, R24, -R67.reuse ;  /* 0x8000004318187221 */ /* 0x100fe20000000000 */
[----:B------:R-:W-:-:S03]  /*39b0*/  FADD R25, R25, -R67 ;  /* 0x8000004319197221 */ /* 0x000fc60000000000 */
[----:B------:R-:W-:Y:S01]  /*39c0*/  FMUL R24, R24, 1.4426950216293334961 ;  /* 0x3fb8aa3b18187820 */ /* 0x000fe20000400000 */
[----:B------:R-:W-:Y:S01]  /*39d0*/  FMUL R25, R25, 1.4426950216293334961 ;  /* 0x3fb8aa3b19197820 */ /* 0x000fe20000400000 */
[--C-:B------:R-:W-:Y:S02]  /*39e0*/  FADD R26, R26, -R67.reuse ;  /* 0x800000431a1a7221 */ /* 0x100fe40000000000 */
[----:B------:R0:W-:Y:S02]  /*39f0*/  MUFU.EX2 R74, R24 ;  /* 0x00000018004a7308 */ /* 0x0001e40000000800 */
[----:B------:R-:W-:Y:S01]  /*3a00*/  FMUL R26, R26, 1.4426950216293334961 ;  /* 0x3fb8aa3b1a1a7820 */ /* 0x000fe20000400000 */
[----:B0-----:R-:W-:-:S05]  /*3a10*/  FADD R24, R49, -R67 ;  /* 0x8000004331187221 */ /* 0x001fca0000000000 */
[----:B------:R0:W1:Y:S02]  /*3a20*/  MUFU.EX2 R75, R25 ;  /* 0x00000019004b7308 */ /* 0x0000640000000800 */
[----:B0-----:R-:W-:Y:S01]  /*3a30*/  FMUL R25, R24, 1.4426950216293334961 ;  /* 0x3fb8aa3b18197820 */ /* 0x001fe20000400000 */
[----:B------:R-:W-:-:S05]  /*3a40*/  FADD R24, R52, -R67 ;  /* 0x8000004334187221 */ /* 0x000fca0000000000 */
[----:B------:R0:W-:Y:S02]  /*3a50*/  MUFU.EX2 R5, R63 ;  /* 0x0000003f00057308 */ /* 0x0001e40000000800 */
[----:B0-----:R-:W-:-:S06]  /*3a60*/  FMUL R63, R78, 1.4426950216293334961 ;  /* 0x3fb8aa3b4e3f7820 */ /* 0x001fcc0000400000 */
[----:B------:R0:W-:Y:S02]  /*3a70*/  MUFU.EX2 R78, R26 ;  /* 0x0000001a004e7308 */ /* 0x0001e40000000800 */
[----:B0-----:R-:W-:Y:S01]  /*3a80*/  FMUL R26, R24, 1.4426950216293334961 ;  /* 0x3fb8aa3b181a7820 */ /* 0x001fe20000400000 */
[----:B------:R-:W-:-:S04]  /*3a90*/  FADD R24, R57, -R67 ;  /* 0x8000004339187221 */ /* 0x000fc80000000000 */
[----:B------:R-:W-:Y:S01]  /*3aa0*/  FMUL R24, R24, 1.4426950216293334961 ;  /* 0x3fb8aa3b18187820 */ /* 0x000fe20000400000 */
[--C-:B------:R-:W-:Y:S01]  /*3ab0*/  FADD R82, R82, -R67.reuse ;  /* 0x8000004352527221 */ /* 0x100fe20000000000 */
[--C-:B------:R-:W-:Y:S02]  /*3ac0*/  FADD R27, R27, -R67.reuse ;  /* 0x800000431b1b7221 */ /* 0x100fe40000000000 */
[----:B------:R0:W-:Y:S01]  /*3ad0*/  MUFU.EX2 R84, R24 ;  /* 0x0000001800547308 */ /* 0x0001e20000000800 */
[--C-:B------:R-:W-:Y:S01]  /*3ae0*/  FADD R33, R33, -R67.reuse ;  /* 0x8000004321217221 */ /* 0x100fe20000000000 */
[--C-:B------:R-:W-:Y:S01]  /*3af0*/  FADD R36, R36, -R67.reuse ;  /* 0x8000004324247221 */ /* 0x100fe20000000000 */
[--C-:B------:R-:W-:Y:S01]  /*3b00*/  FADD R37, R37, -R67.reuse ;  /* 0x8000004325257221 */ /* 0x100fe20000000000 */
[----:B------:R-:W-:Y:S01]  /*3b10*/  FMUL R80, R82, 1.4426950216293334961 ;  /* 0x3fb8aa3b52507820 */ /* 0x000fe20000400000 */
[----:B------:R-:W-:Y:S01]  /*3b20*/  FMUL R27, R27, 1.4426950216293334961 ;  /* 0x3fb8aa3b1b1b7820 */ /* 0x000fe20000400000 */
[--C-:B0-----:R-:W-:Y:S01]  /*3b30*/  FADD R24, R68, -R67.reuse ;  /* 0x8000004344187221 */ /* 0x101fe20000000000 */
[----:B------:R-:W-:Y:S01]  /*3b40*/  FMUL R33, R33, 1.4426950216293334961 ;  /* 0x3fb8aa3b21217820 */ /* 0x000fe20000400000 */
[----:B------:R-:W-:Y:S01]  /*3b50*/  FMUL R36, R36, 1.4426950216293334961 ;  /* 0x3fb8aa3b24247820 */ /* 0x000fe20000400000 */
[----:B------:R-:W-:Y:S01]  /*3b60*/  FMUL R37, R37, 1.4426950216293334961 ;  /* 0x3fb8aa3b25257820 */ /* 0x000fe20000400000 */
[----:B------:R-:W-:Y:S01]  /*3b70*/  FMUL R187, R24, 1.4426950216293334961 ;  /* 0x3fb8aa3b18bb7820 */ /* 0x000fe20000400000 */
[--C-:B------:R-:W-:Y:S01]  /*3b80*/  FADD R24, R58, -R67.reuse ;  /* 0x800000433a187221 */ /* 0x100fe20000000000 */
[----:B------:R-:W-:Y:S01]  /*3b90*/  FMUL R54, R66, 1.4426950216293334961 ;  /* 0x3fb8aa3b42367820 */ /* 0x000fe20000400000 */
[----:B------:R0:W-:Y:S01]  /*3ba0*/  MUFU.EX2 R10, R16 ;  /* 0x00000010000a7308 */ /* 0x0001e20000000800 */
[----:B------:R-:W-:Y:S01]  /*3bb0*/  FMUL R7, R71, 1.4426950216293334961 ;  /* 0x3fb8aa3b47077820 */ /* 0x000fe20000400000 */
[----:B------:R-:W-:Y:S01]  /*3bc0*/  FMUL R66, R79, 1.4426950216293334961 ;  /* 0x3fb8aa3b4f427820 */ /* 0x000fe20000400000 */
[--C-:B------:R-:W-:Y:S01]  /*3bd0*/  FADD R40, R40, -R67.reuse ;  /* 0x8000004328287221 */ /* 0x100fe20000000000 */
[--C-:B------:R-:W-:Y:S01]  /*3be0*/  FADD R41, R41, -R67.reuse ;  /* 0x8000004329297221 */ /* 0x100fe20000000000 */
[--C-:B------:R-:W-:Y:S01]  /*3bf0*/  FADD R44, R44, -R67.reuse ;  /* 0x800000432c2c7221 */ /* 0x100fe20000000000 */
[--C-:B------:R-:W-:Y:S01]  /*3c00*/  FADD R45, R45, -R67.reuse ;  /* 0x800000432d2d7221 */ /* 0x100fe20000000000 */
[--C-:B------:R-:W-:Y:S01]  /*3c10*/  FADD R48, R48, -R67.reuse ;  /* 0x8000004330307221 */ /* 0x100fe20000000000 */
[----:B------:R-:W-:Y:S01]  /*3c20*/  FMUL R15, R214, 1.4426950216293334961 ;  /* 0x3fb8aa3bd60f7820 */ /* 0x000fe20000400000 */
[----:B0-----:R-:W-:Y:S01]  /*3c30*/  FMUL R16, R215, 1.4426950216293334961 ;  /* 0x3fb8aa3bd7107820 */ /* 0x001fe20000400000 */
[----:B------:R-:W-:Y:S01]  /*3c40*/  FMUL R71, R83, 1.4426950216293334961 ;  /* 0x3fb8aa3b53477820 */ /* 0x000fe20000400000 */
[----:B------:R-:W-:Y:S01]  /*3c50*/  MUFU.EX2 R79, R27 ;  /* 0x0000001b004f7308 */ /* 0x000fe20000000800 */
[--C-:B------:R-:W-:Y:S01]  /*3c60*/  FADD R86, R86, -R67.reuse ;  /* 0x8000004356567221 */ /* 0x100fe20000000000 */
[--C-:B------:R-:W-:Y:S01]  /*3c70*/  FADD R87, R87, -R67.reuse ;  /* 0x8000004357577221 */ /* 0x100fe20000000000 */
[----:B------:R-:W-:Y:S01]  /*3c80*/  FMUL R195, R195, 1.4426950216293334961 ;  /* 0x3fb8aa3bc3c37820 */ /* 0x000fe20000400000 */
[--C-:B------:R-:W-:Y:S01]  /*3c90*/  FADD R29, R29, -R67.reuse ;  /* 0x800000431d1d7221 */ /* 0x100fe20000000000 */
[----:B------:R-:W-:Y:S01]  /*3ca0*/  FMUL R189, R24, 1.4426950216293334961 ;  /* 0x3fb8aa3b18bd7820 */ /* 0x000fe20000400000 */
[--C-:B------:R-:W-:Y:S01]  /*3cb0*/  FADD R34, R34, -R67.reuse ;  /* 0x8000004322227221 */ /* 0x100fe20000000000 */
[----:B------:R-:W-:Y:S01]  /*3cc0*/  FADD R24, R62, -R67 ;  /* 0x800000433e187221 */ /* 0x000fe20000000000 */
[----:B------:R-:W-:Y:S01]  /*3cd0*/  MUFU.EX2 R80, R80 ;  /* 0x0000005000507308 */ /* 0x000fe20000000800 */
[----:B------:R-:W-:Y:S01]  /*3ce0*/  FMUL R40, R40, 1.4426950216293334961 ;  /* 0x3fb8aa3b28287820 */ /* 0x000fe20000400000 */
[----:B------:R-:W-:Y:S01]  /*3cf0*/  FMUL R41, R41, 1.4426950216293334961 ;  /* 0x3fb8aa3b29297820 */ /* 0x000fe20000400000 */
[----:B------:R-:W-:Y:S01]  /*3d00*/  FMUL R44, R44, 1.4426950216293334961 ;  /* 0x3fb8aa3b2c2c7820 */ /* 0x000fe20000400000 */
[----:B------:R-:W-:Y:S01]  /*3d10*/  FMUL R45, R45, 1.4426950216293334961 ;  /* 0x3fb8aa3b2d2d7820 */ /* 0x000fe20000400000 */
[----:B------:R-:W-:-:S03]  /*3d20*/  FMUL R48, R48, 1.4426950216293334961 ;  /* 0x3fb8aa3b30307820 */ /* 0x000fc60000400000 */
[----:B------:R-:W0:Y:S01]  /*3d30*/  MUFU.EX2 R83, R33 ;  /* 0x0000002100537308 */ /* 0x000e220000000800 */
[----:B------:R-:W-:Y:S01]  /*3d40*/  FADD R70, R70, -R42 ;  /* 0x8000002a46467221 */ /* 0x000fe20000000000 */
[----:B------:R-:W-:Y:S01]  /*3d50*/  FMUL R86, R86, 1.4426950216293334961 ;  /* 0x3fb8aa3b56567820 */ /* 0x000fe20000400000 */
[----:B------:R-:W-:Y:S01]  /*3d60*/  FMUL R87, R87, 1.4426950216293334961 ;  /* 0x3fb8aa3b57577820 */ /* 0x000fe20000400000 */
[----:B------:R-:W-:-:S04]  /*3d70*/  FADD R28, R28, -R67 ;  /* 0x800000431c1c7221 */ /* 0x000fc80000000000 */
[----:B------:R-:W-:Y:S01]  /*3d80*/  MUFU.EX2 R82, R36 ;  /* 0x0000002400527308 */ /* 0x000fe20000000800 */
[----:B------:R-:W-:Y:S01]  /*3d90*/  FMUL R29, R29, 1.4426950216293334961 ;  /* 0x3fb8aa3b1d1d7820 */ /* 0x000fe20000400000 */
[----:B------:R-:W-:Y:S01]  /*3da0*/  FADD R30, R30, -R67 ;  /* 0x800000431e1e7221 */ /* 0x000fe20000000000 */
[----:B------:R-:W-:-:S05]  /*3db0*/  FMUL R34, R34, 1.4426950216293334961 ;  /* 0x3fb8aa3b22227820 */ /* 0x000fca0000400000 */
[----:B------:R-:W2:Y:S01]  /*3dc0*/  MUFU.EX2 R111, R37 ;  /* 0x00000025006f7308 */ /* 0x000ea20000000800 */
[----:B------:R-:W-:Y:S01]  /*3dd0*/  FMUL R4, R70, 1.4426950216293334961 ;  /* 0x3fb8aa3b46047820 */ /* 0x000fe20000400000 */
[----:B------:R-:W-:Y:S01]  /*3de0*/  FADD R32, R32, -R42 ;  /* 0x8000002a20207221 */ /* 0x000fe20000000000 */
[----:B------:R-:W-:Y:S01]  /*3df0*/  FMUL R28, R28, 1.4426950216293334961 ;  /* 0x3fb8aa3b1c1c7820 */ /* 0x000fe20000400000 */
[----:B------:R-:W-:-:S04]  /*3e00*/  FMUL R30, R30, 1.4426950216293334961 ;  /* 0x3fb8aa3b1e1e7820 */ /* 0x000fc80000400000 */
[----:B------:R-:W-:Y:S01]  /*3e10*/  MUFU.EX2 R43, R195 ;  /* 0x000000c3002b7308 */ /* 0x000fe20000000800 */
[----:B------:R-:W-:Y:S01]  /*3e20*/  FMUL R23, R23, 1.4426950216293334961 ;  /* 0x3fb8aa3b17177820 */ /* 0x000fe20000400000 */
[--C-:B------:R-:W-:Y:S01]  /*3e30*/  FADD R178, R178, -R67.reuse ;  /* 0x80000043b2b27221 */ /* 0x100fe20000000000 */
[----:B------:R-:W-:-:S05]  /*3e40*/  FADD R72, R72, -R67 ;  /* 0x8000004348487221 */ /* 0x000fca0000000000 */
[----:B------:R-:W-:Y:S01]  /*3e50*/  MUFU.EX2 R13, R13 ;  /* 0x0000000d000d7308 */ /* 0x000fe20000000800 */
[----:B------:R-:W-:-:S07]  /*3e60*/  FADD R35, R35, -R67 ;  /* 0x8000004323237221 */ /* 0x000fce0000000000 */
[----:B------:R-:W-:Y:S01]  /*3e70*/  MUFU.EX2 R11, R11 ;  /* 0x0000000b000b7308 */ /* 0x000fe20000000800 */
[----:B------:R-:W-:-:S07]  /*3e80*/  FMUL R32, R32, 1.4426950216293334961 ;  /* 0x3fb8aa3b20207820 */ /* 0x000fce0000400000 */
[----:B------:R-:W-:Y:S01]  /*3e90*/  MUFU.EX2 R9, R9 ;  /* 0x0000000900097308 */ /* 0x000fe20000000800 */
[----:B------:R-:W-:-:S07]  /*3ea0*/  FADD R31, R31, -R67 ;  /* 0x800000431f1f7221 */ /* 0x000fce0000000000 */
[----:B------:R1:W-:Y:S01]  /*3eb0*/  MUFU.EX2 R52, R25 ;  /* 0x0000001900347308 */ /* 0x0003e20000000800 */
[----:B------:R-:W-:-:S07]  /*3ec0*/  FADD R76, R76, -R67 ;  /* 0x800000434c4c7221 */ /* 0x000fce0000000000 */
[----:B------:R-:W-:Y:S01]  /*3ed0*/  MUFU.EX2 R15, R15 ;  /* 0x0000000f000f7308 */ /* 0x000fe20000000800 */
[----:B-1----:R-:W-:Y:S01]  /*3ee0*/  FMUL R25, R24, 1.4426950216293334961 ;  /* 0x3fb8aa3b18197820 */ /* 0x002fe20000400000 */
[----:B------:R-:W-:-:S06]  /*3ef0*/  FADD R24, R77, -R67 ;  /* 0x800000434d187221 */ /* 0x000fcc0000000000 */
[----:B------:R-:W1:Y:S01]  /*3f00*/  MUFU.EX2 R16, R16 ;  /* 0x0000001000107308 */ /* 0x000e620000000800 */
[----:B------:R-:W-:-:S07]  /*3f10*/  F2FP.SATFINITE.E4M3.F32.PACK_AB_MERGE_C R27, R53, R46, RZ ;  /* 0x0000002e351b723e */ /* 0x000fce00048070ff */
[----:B------:R-:W-:Y:S08]  /*3f20*/  MUFU.EX2 R18, R18 ;  /* 0x0000001200127308 */ /* 0x000ff00000000800 */
[----:B------:R-:W3:Y:S01]  /*3f30*/  MUFU.EX2 R21, R21 ;  /* 0x0000001500157308 */ /* 0x000ee20000000800 */
[----:B------:R-:W-:Y:S01]  /*3f40*/  FMUL R104, R178, 1.4426950216293334961 ;  /* 0x3fb8aa3bb2687820 */ /* 0x000fe20000400000 */
[----:B------:R-:W-:Y:S01]  /*3f50*/  FMUL R72, R72, 1.4426950216293334961 ;  /* 0x3fb8aa3b48487820 */ /* 0x000fe20000400000 */
[----:B------:R-:W-:-:S05]  /*3f60*/  FMUL R35, R35, 1.4426950216293334961 ;  /* 0x3fb8aa3b23237820 */ /* 0x000fca0000400000 */
[----:B------:R-:W-:Y:S01]  /*3f70*/  MUFU.EX2 R40, R40 ;  /* 0x0000002800287308 */ /* 0x000fe20000000800 */
[----:B------:R-:W-:-:S07]  /*3f80*/  FMUL R31, R31, 1.4426950216293334961 ;  /* 0x3fb8aa3b1f1f7820 */ /* 0x000fce0000400000 */
[----:B------:R-:W-:Y:S01]  /*3f90*/  MUFU.EX2 R41, R41 ;  /* 0x0000002900297308 */ /* 0x000fe20000000800 */
[----:B------:R-:W-:-:S07]  /*3fa0*/  FMUL R76, R76, 1.4426950216293334961 ;  /* 0x3fb8aa3b4c4c7820 */ /* 0x000fce0000400000 */
[----:B------:R-:W-:Y:S08]  /*3fb0*/  MUFU.EX2 R44, R44 ;  /* 0x0000002c002c7308 */ /* 0x000ff00000000800 */
[----:B------:R-:W-:Y:S08]  /*3fc0*/  MUFU.EX2 R45, R45 ;  /* 0x0000002d002d7308 */ /* 0x000ff00000000800 */
[----:B------:R-:W-:Y:S08]  /*3fd0*/  MUFU.EX2 R48, R48 ;  /* 0x0000003000307308 */ /* 0x000ff00000000800 */
[----:B------:R0:W5:Y:S08]  /*3fe0*/  MUFU.EX2 R49, R29 ;  /* 0x0000001d00317308 */ /* 0x0001700000000800 */
[----:B------:R2:W5:Y:S01]  /*3ff0*/  MUFU.EX2 R57, R26 ;  /* 0x0000001a00397308 */ /* 0x0005620000000800 */
[----:B0-----:R-:W-:-:S07]  /*4000*/  F2FP.SATFINITE.E4M3.F32.PACK_AB_MERGE_C R29, R65, R60, RZ ;  /* 0x0000003c411d723e */ /* 0x001fce00048070ff */
[----:B------:R-:W0:Y:S01]  /*4010*/  MUFU.EX2 R181, R34 ;  /* 0x0000002200b57308 */ /* 0x000e220000000800 */
[----:B--2---:R-:W-:Y:S01]  /*4020*/  FMUL R26, R24, 1.4426950216293334961 ;  /* 0x3fb8aa3b181a7820 */ /* 0x004fe20000400000 */
[----:B------:R-:W-:-:S06]  /*4030*/  FADD R24, R59, -R67 ;  /* 0x800000433b187221 */ /* 0x000fcc0000000000 */
[----:B------:R-:W-:Y:S01]  /*4040*/  MUFU.EX2 R86, R86 ;  /* 0x0000005600567308 */ /* 0x000fe20000000800 */
[----:B------:R-:W-:-:S07]  /*4050*/  FMUL R24, R24, 1.4426950216293334961 ;  /* 0x3fb8aa3b18187820 */ /* 0x000fce0000400000 */
[----:B------:R-:W2:Y:S01]  /*4060*/  MUFU.EX2 R87, R87 ;  /* 0x0000005700577308 */ /* 0x000ea20000000800 */
[----:B------:R-:W-:-:S07]  /*4070*/  F2FP.SATFINITE.E4M3.F32.PACK_AB_MERGE_C R27, R75, R74, R27 ;  /* 0x0000004a4b1b723e */ /* 0x000fce000480701b */
[----:B------:R4:W-:Y:S01]  /*4080*/  MUFU.EX2 R183, R28 ;  /* 0x0000001c00b77308 */ /* 0x0009e20000000800 */
[----:B------:R-:W-:-:S07]  /*4090*/  F2FP.SATFINITE.E4M3.F32.PACK_AB_MERGE_C R29, R83, R80, R29 ;  /* 0x00000050531d723e */ /* 0x000fce000480701d */
[----:B------:R1:W-:Y:S01]  /*40a0*/  MUFU.EX2 R185, R30 ;  /* 0x0000001e00b97308 */ /* 0x0003e20000000800 */
[----:B----4-:R-:W-:-:S04]  /*40b0*/  F2FP.SATFINITE.E4M3.F32.PACK_AB_MERGE_C R28, R61, R56, RZ ;  /* 0x000000383d1c723e */ /* 0x010fc800048070ff */
[----:B------:R-:W-:-:S03]  /*40c0*/  F2FP.SATFINITE.E4M3.F32.PACK_AB_MERGE_C R28, R79, R78, R28 ;  /* 0x0000004e4f1c723e */ /* 0x000fc6000480701c */
[----:B------:R-:W-:Y:S01]  /*40d0*/  MUFU.EX2 R4, R4 ;  /* 0x0000000400047308 */ /* 0x000fe20000000800 */
[----:B-1----:R-:W-:-:S07]  /*40e0*/  F2FP.SATFINITE.E4M3.F32.PACK_AB_MERGE_C R30, R69, R64, RZ ;  /* 0x00000040451e723e */ /* 0x002fce00048070ff */
[----:B------:R-:W1:Y:S01]  /*40f0*/  MUFU.EX2 R7, R7 ;  /* 0x0000000700077308 */ /* 0x000e620000000800 */
[----:B------:R-:W-:-:S07]  /*4100*/  F2FP.SATFINITE.E4M3.F32.PACK_AB_MERGE_C R30, R111, R82, R30 ;  /* 0x000000526f1e723e */ /* 0x000fce000480701e */
[----:B------:R-:W-:Y:S08]  /*4110*/  MUFU.EX2 R6, R6 ;  /* 0x0000000600067308 */ /* 0x000ff00000000800 */
[----:B------:R-:W4:Y:S01]  /*4120*/  MUFU.EX2 R55, R55 ;  /* 0x0000003700377308 */ /* 0x000f220000000800 */
[----:B------:R-:W-:-:S07]  /*4130*/  SEL R33, R29, R30, !P6 ;  /* 0x0000001e1d217207 */ /* 0x000fce0007000000 */
[----:B------:R-:W-:Y:S01]  /*4140*/  MUFU.EX2 R23, R23 ;  /* 0x0000001700177308 */ /* 0x000fe20000000800 */
[----:B------:R-:W-:-:S07]  /*4150*/  SEL R34, R30, R29, !P6 ;  /* 0x0000001d1e227207 */ /* 0x000fce0007000000 */
[----:B------:R-:W4:Y:S01]  /*4160*/  MUFU.EX2 R50, R50 ;  /* 0x0000003200327308 */ /* 0x000f220000000800 */
[----:B------:R-:W-:-:S07]  /*4170*/  F2FP.SATFINITE.E4M3.F32.PACK_AB_MERGE_C R29, R16, R15, RZ ;  /* 0x0000000f101d723e */ /* 0x000fce00048070ff */
[----:B------:R-:W4:Y:S01]  /*4180*/  MUFU.EX2 R54, R54 ;  /* 0x0000003600367308 */ /* 0x000f220000000800 */
[----:B---3--:R-:W-:-:S07]  /*4190*/  F2FP.SATFINITE.E4M3.F32.PACK_AB_MERGE_C R30, R21, R18, RZ ;  /* 0x00000012151e723e */ /* 0x008fce00048070ff */
[----:B------:R-:W-:Y:S01]  /*41a0*/  MUFU.EX2 R63, R63 ;  /* 0x0000003f003f7308 */ /* 0x000fe20000000800 */
[----:B------:R-:W-:Y:S07]  /*41b0*/  STS.U8 [R124+UR12+0x1000], R109 ;  /* 0x0010006d7c007988 */ /* 0x000fee000800000c */
[----:B------:R-:W3:Y:S01]  /*41c0*/  MUFU.EX2 R66, R66 ;  /* 0x0000004200427308 */ /* 0x000ee20000000800 */
[----:B------:R-:W-:Y:S07]  /*41d0*/  STS.U8 [R124+UR12+0x1400], R39 ;  /* 0x001400277c007988 */ /* 0x000fee000800000c */
[----:B------:R5:W-:Y:S01]  /*41e0*/  MUFU.EX2 R70, R32 ;  /* 0x0000002000467308 */ /* 0x000be20000000800 */
[----:B------:R-:W-:Y:S07]  /*41f0*/  STS.U8 [R124+UR12+0x1800], R47 ;  /* 0x0018002f7c007988 */ /* 0x000fee000800000c */
[----:B------:R-:W3:Y:S01]  /*4200*/  MUFU.EX2 R71, R71 ;  /* 0x0000004700477308 */ /* 0x000ee20000000800 */
[----:B-----5:R-:W-:Y:S01]  /*4210*/  SEL R32, R28, R27, !P6 ;  /* 0x0000001b1c207207 */ /* 0x020fe20007000000 */
[----:B------:R-:W-:Y:S06]  /*4220*/  STS.U8 [R124+UR12+0x1c00], R51 ;  /* 0x001c00337c007988 */ /* 0x000fec000800000c */
[----:B------:R-:W-:Y:S01]  /*4230*/  MUFU.EX2 R68, R72 ;  /* 0x0000004800447308 */ /* 0x000fe20000000800 */
[----:B------:R5:W-:Y:S07]  /*4240*/  STS.U8 [R122+UR12+0x1100], R17 ;  /* 0x001100117a007988 */ /* 0x000bee000800000c */
[----:B------:R-:W5:Y:S01]  /*4250*/  MUFU.EX2 R187, R187 ;  /* 0x000000bb00bb7308 */ /* 0x000f620000000800 */
[----:B------:R-:W-:Y:S07]  /*4260*/  STS.U8 [R122+UR12+0x1500], R73 ;  /* 0x001500497a007988 */ /* 0x000fee000800000c */
[----:B------:R-:W-:Y:S01]  /*4270*/  MUFU.EX2 R58, R35 ;  /* 0x00000023003a7308 */ /* 0x000fe20000000800 */
[----:B------:R-:W-:Y:S07]  /*4280*/  STS.U8 [R122+UR12+0x1900], R179 ;  /* 0x001900b37a007988 */ /* 0x000fee000800000c */
[----:B------:R-:W5:Y:S01]  /*4290*/  MUFU.EX2 R189, R189 ;  /* 0x000000bd00bd7308 */ /* 0x000f620000000800 */
[----:B------:R-:W-:Y:S07]  /*42a0*/  STS.U8 [R122+UR12+0x1d00], R105 ;  /* 0x001d00697a007988 */ /* 0x000fee000800000c */
[----:B------:R-:W5:Y:S01]  /*42b0*/  MUFU.EX2 R104, R104 ;  /* 0x0000006800687308 */ /* 0x000f620000000800 */
[----:B------:R-:W-:Y:S07]  /*42c0*/  STS.U8 [R121+UR12+0x1200], R38 ;  /* 0x0012002679007988 */ /* 0x000fee000800000c */
[----:B------:R0:W5:Y:S01]  /*42d0*/  MUFU.EX2 R106, R31 ;  /* 0x0000001f006a7308 */ /* 0x0001620000000800 */
[----:B------:R-:W-:Y:S07]  /*42e0*/  STS.U8 [R121+UR12+0x1600], R110 ;  /* 0x0016006e79007988 */ /* 0x000fee000800000c */
[----:B------:R-:W-:Y:S01]  /*42f0*/  MUFU.EX2 R62, R76 ;  /* 0x0000004c003e7308 */ /* 0x000fe20000000800 */
[----:B0-----:R-:W-:-:S02]  /*4300*/  SEL R31, R27, R28, !P6 ;  /* 0x0000001c1b1f7207 */ /* 0x001fc40007000000 */
[----:B------:R-:W-:Y:S02]  /*4310*/  F2FP.SATFINITE.E4M3.F32.PACK_AB_MERGE_C R27, R8, R11, RZ ;  /* 0x0000000b081b723e */ /* 0x000fe400048070ff */
[----:B------:R-:W-:-:S03]  /*4320*/  F2FP.SATFINITE.E4M3.F32.PACK_AB_MERGE_C R28, R14, R9, RZ ;  /* 0x000000090e1c723e */ /* 0x000fc600048070ff */
[----:B------:R0:W5:Y:S01]  /*4330*/  MUFU.EX2 R77, R25 ;  /* 0x00000019004d7308 */ /* 0x0001620000000800 */
[----:B------:R-:W-:Y:S01]  /*4340*/  STS.U8 [R121+UR12+0x1a00], R20 ;  /* 0x001a001479007988 */ /* 0x000fe2000800000c */
[----:B------:R-:W-:-:S06]  /*4350*/  F2FP.SATFINITE.E4M3.F32.PACK_AB_MERGE_C R27, R49, R48, R27 ;  /* 0x00000030311b723e */ /* 0x000fcc000480701b */
[----:B------:R2:W-:Y:S01]  /*4360*/  MUFU.EX2 R59, R26 ;  /* 0x0000001a003b7308 */ /* 0x0005e20000000800 */
[----:B0-----:R-:W-:Y:S01]  /*4370*/  F2FP.SATFINITE.E4M3.F32.PACK_AB_MERGE_C R25, R12, R43, RZ ;  /* 0x0000002b0c19723e */ /* 0x001fe200048070ff */
[----:B------:R-:W-:Y:S06]  /*4380*/  STS.U8 [R121+UR12+0x1e00], R22 ;  /* 0x001e001679007988 */ /* 0x000fec000800000c */
[----:B------:R0:W5:Y:S01]  /*4390*/  MUFU.EX2 R72, R24 ;  /* 0x0000001800487308 */ /* 0x0001620000000800 */
[----:B--2---:R-:W-:Y:S01]  /*43a0*/  F2FP.SATFINITE.E4M3.F32.PACK_AB_MERGE_C R26, R10, R13, RZ ;  /* 0x0000000d0a1a723e */ /* 0x004fe200048070ff */
[----:B------:R-:W-:Y:S01]  /*43b0*/  STS.U8 [R120+UR12+0x1300], R19 ;  /* 0x0013001378007988 */ /* 0x000fe2000800000c */
[----:B------:R-:W-:-:S02]  /*43c0*/  F2FP.SATFINITE.E4M3.F32.PACK_AB_MERGE_C R25, R41, R40, R25 ;  /* 0x000000282919723e */ /* 0x000fc40004807019 */
[----:B------:R-:W-:Y:S01]  /*43d0*/  F2FP.SATFINITE.E4M3.F32.PACK_AB_MERGE_C R26, R45, R44, R26 ;  /* 0x0000002c2d1a723e */ /* 0x000fe2000480701a */
[----:B------:R-:W-:Y:S01]  /*43e0*/  STS.U8 [R120+UR12+0x1700], R107 ;  /* 0x0017006b78007988 */ /* 0x000fe2000800000c */
[----:B------:R-:W-:Y:S02]  /*43f0*/  F2FP.SATFINITE.E4M3.F32.PACK_AB_MERGE_C R28, R57, R52, R28 ;  /* 0x00000034391c723e */ /* 0x000fe4000480701c */
[----:B------:R-:W-:Y:S01]  /*4400*/  F2FP.SATFINITE.E4M3.F32.PACK_AB_MERGE_C R29, R181, R84, R29 ;  /* 0x00000054b51d723e */ /* 0x000fe2000480701d */
[----:B------:R-:W-:Y:S01]  /*4410*/  STS.U8 [R120+UR12+0x1b00], R81 ;  /* 0x001b005178007988 */ /* 0x000fe2000800000c */
[----:B------:R-:W-:-:S03]  /*4420*/  F2FP.SATFINITE.E4M3.F32.PACK_AB_MERGE_C R30, R87, R86, R30 ;  /* 0x00000056571e723e */ /* 0x000fc6000480701e */
[----:B------:R-:W-:Y:S01]  /*4430*/  STS.U8 [R120+UR12+0x1f00], R85 ;  /* 0x001f005578007988 */ /* 0x000fe2000800000c */
[----:B------:R-:W-:Y:S01]  /*4440*/  SEL R35, R25, R26, !P6 ;  /* 0x0000001a19237207 */ /* 0x000fe20007000000 */
[----:B------:R2:W-:Y:S06]  /*4450*/  MEMBAR.ALL.CTA ;  /* 0x0000000000007992 */ /* 0x0005ec0000008000 */
[----:B--2---:R-:W2:Y:S01]  /*4460*/  FENCE.VIEW.ASYNC.S ;  /* 0x00000000000073c6 */ /* 0x004ea20000000000 */
[----:B------:R-:W-:Y:S02]  /*4470*/  SEL R36, R26, R25, !P6 ;  /* 0x000000191a247207 */ /* 0x000fe40007000000 */
[----:B------:R-:W-:-:S02]  /*4480*/  SEL R37, R27, R28, !P6 ;  /* 0x0000001c1b257207 */ /* 0x000fc40007000000 */
[----:B------:R-:W-:Y:S02]  /*4490*/  SEL R76, R28, R27, !P6 ;  /* 0x0000001b1c4c7207 */ /* 0x000fe40007000000 */
[----:B------:R-:W-:Y:S02]  /*44a0*/  SEL R191, R29, R30, !P6 ;  /* 0x0000001e1dbf7207 */ /* 0x000fe40007000000 */
[----:B-1----:R-:W-:Y:S02]  /*44b0*/  F2FP.SATFINITE.E4M3.F32.PACK_AB_MERGE_C R26, R7, R4, RZ ;  /* 0x00000004071a723e */ /* 0x002fe400048070ff */
[----:B----4-:R-:W-:Y:S02]  /*44c0*/  F2FP.SATFINITE.E4M3.F32.PACK_AB_MERGE_C R27, R55, R6, RZ ;  /* 0x00000006371b723e */ /* 0x010fe400048070ff */
[----:B------:R-:W-:Y:S02]  /*44d0*/  SEL R30, R30, R29, !P6 ;  /* 0x0000001d1e1e7207 */ /* 0x000fe40007000000 */
[----:B0-----:R-:W-:-:S02]  /*44e0*/  F2FP.SATFINITE.E4M3.F32.PACK_AB_MERGE_C R24, R50, R23, RZ ;  /* 0x000000173218723e */ /* 0x001fc400048070ff */
[----:B------:R-:W-:Y:S02]  /*44f0*/  F2FP.SATFINITE.E4M3.F32.PACK_AB_MERGE_C R25, R5, R54, RZ ;  /* 0x000000360519723e */ /* 0x000fe400048070ff */
[----:B---3--:R-:W-:Y:S02]  /*4500*/  F2FP.SATFINITE.E4M3.F32.PACK_AB_MERGE_C R28, R66, R63, RZ ;  /* 0x0000003f421c723e */ /* 0x008fe400048070ff */
[----:B------:R-:W-:Y:S02]  /*4510*/  F2FP.SATFINITE.E4M3.F32.PACK_AB_MERGE_C R29, R71, R70, RZ ;  /* 0x00000046471d723e */ /* 0x000fe400048070ff */
[----:B-----5:R-:W-:Y:S02]  /*4520*/  F2FP.SATFINITE.E4M3.F32.PACK_AB_MERGE_C R26, R187, R68, R26 ;  /* 0x00000044bb1a723e */ /* 0x020fe4000480701a */
[----:B------:R-:W-:Y:S02]  /*4530*/  F2FP.SATFINITE.E4M3.F32.PACK_AB_MERGE_C R27, R189, R58, R27 ;  /* 0x0000003abd1b723e */ /* 0x000fe4000480701b */
[----:B------:R-:W-:-:S02]  /*4540*/  F2FP.SATFINITE.E4M3.F32.PACK_AB_MERGE_C R24, R183, R104, R24 ;  /* 0x00000068b718723e */ /* 0x000fc40004807018 */
[----:B------:R-:W-:Y:S02]  /*4550*/  F2FP.SATFINITE.E4M3.F32.PACK_AB_MERGE_C R25, R185, R106, R25 ;  /* 0x0000006ab919723e */ /* 0x000fe40004807019 */
[----:B------:R-:W-:Y:S02]  /*4560*/  F2FP.SATFINITE.E4M3.F32.PACK_AB_MERGE_C R28, R77, R62, R28 ;  /* 0x0000003e4d1c723e */ /* 0x000fe4000480701c */
[----:B------:R-:W-:Y:S02]  /*4570*/  F2FP.SATFINITE.E4M3.F32.PACK_AB_MERGE_C R29, R72, R59, R29 ;  /* 0x0000003b481d723e */ /* 0x000fe4000480701d */
[----:B------:R-:W-:Y:S02]  /*4580*/  SEL R195, R26, R27, !P6 ;  /* 0x0000001b1ac37207 */ /* 0x000fe40007000000 */
[----:B------:R-:W-:Y:S01]  /*4590*/  SEL R26, R27, R26, !P6 ;  /* 0x0000001a1b1a7207 */ /* 0x000fe20007000000 */
[----:B------:R-:W-:Y:S01]  /*45a0*/  FADD R2, -R42, R2 ;  /* 0x000000022a027221 */ /* 0x000fe20000000100 */
[----:B------:R-:W-:Y:S01]  /*45b0*/  SEL R108, R25, R24, !P6 ;  /* 0x00000018196c7207 */ /* 0x000fe20007000000 */
[----:B------:R-:W-:Y:S01]  /*45c0*/  FADD R17, -R67, R177 ;  /* 0x000000b143117221 */ /* 0x000fe20000000100 */
[----:B------:R-:W-:-:S02]  /*45d0*/  SEL R27, R28, R29, !P6 ;  /* 0x0000001d1c1b7207 */ /* 0x000fc40007000000 */
[----:B------:R-:W-:Y:S02]  /*45e0*/  SEL R193, R24, R25, !P6 ;  /* 0x0000001918c17207 */ /* 0x000fe40007000000 */
[----:B------:R-:W-:Y:S01]  /*45f0*/  SEL R28, R29, R28, !P6 ;  /* 0x0000001c1d1c7207 */ /* 0x000fe20007000000 */
[----:B--2---:R-:W-:Y:S01]  /*4600*/  SHFL.IDX PT, R178, R31, R0, 0x1f ;  /* 0x00001f001fb27589 */ /* 0x004fe200000e0000 */
[----:B------:R-:W-:Y:S01]  /*4610*/  FMUL R2, R2, 1.4426950216293334961 ;  /* 0x3fb8aa3b02027820 */ /* 0x000fe20000400000 */
[----:B------:R-:W-:Y:S02]  /*4620*/  FMUL R17, R17, 1.4426950216293334961 ;  /* 0x3fb8aa3b11117820 */ /* 0x000fe40000400000 */
[----:B------:R-:W0:Y:S04]  /*4630*/  SHFL.IDX PT, R32, R32, R117, 0x1f ;  /* 0x00001f7520207589 */ /* 0x000e2800000e0000 */
[----:B------:R-:W-:Y:S04]  /*4640*/  SHFL.IDX PT, R180, R33, R0, 0x1f ;  /* 0x00001f0021b47589 */ /* 0x000fe800000e0000 */
[----:B------:R-:W1:Y:S04]  /*4650*/  SHFL.IDX PT, R34, R34, R117, 0x1f ;  /* 0x00001f7522227589 */ /* 0x000e6800000e0000 */
[----:B------:R-:W-:Y:S04]  /*4660*/  SHFL.IDX PT, R182, R35, R0, 0x1f ;  /* 0x00001f0023b67589 */ /* 0x000fe800000e0000 */
[----:B------:R-:W2:Y:S04]  /*4670*/  SHFL.IDX PT, R36, R36, R117, 0x1f ;  /* 0x00001f7524247589 */ /* 0x000ea800000e0000 */
[----:B------:R-:W-:Y:S04]  /*4680*/  SHFL.IDX PT, R38, R191, R0, 0x1f ;  /* 0x00001f00bf267589 */ /* 0x000fe800000e0000 */
[----:B------:R-:W3:Y:S04]  /*4690*/  SHFL.IDX PT, R39, R30, R117, 0x1f ;  /* 0x00001f751e277589 */ /* 0x000ee800000e0000 */
[----:B------:R-:W-:Y:S04]  /*46a0*/  SHFL.IDX PT, R184, R37, R0, 0x1f ;  /* 0x00001f0025b87589 */ /* 0x000fe800000e0000 */
[----:B------:R-:W4:Y:S04]  /*46b0*/  SHFL.IDX PT, R76, R76, R117, 0x1f ;  /* 0x00001f754c4c7589 */ /* 0x000f2800000e0000 */
[----:B------:R-:W-:Y:S04]  /*46c0*/  SHFL.IDX PT, R20, R193, R0, 0x1f ;  /* 0x00001f00c1147589 */ /* 0x000fe800000e0000 */
[----:B------:R-:W5:Y:S04]  /*46d0*/  SHFL.IDX PT, R108, R108, R117, 0x1f ;  /* 0x00001f756c6c7589 */ /* 0x000f6800000e0000 */
[----:B------:R-:W-:Y:S04]  /*46e0*/  SHFL.IDX PT, R110, R195, R0, 0x1f ;  /* 0x00001f00c36e7589 */ /* 0x000fe800000e0000 */
[----:B------:R1:W5:Y:S04]  /*46f0*/  SHFL.IDX PT, R22, R26, R117, 0x1f ;  /* 0x00001f751a167589 */ /* 0x00036800000e0000 */
[----:B------:R2:W-:Y:S04]  /*4700*/  SHFL.IDX PT, R186, R27, R0, 0x1f ;  /* 0x00001f001bba7589 */ /* 0x0005e800000e0000 */
[----:B------:R3:W5:Y:S01]  /*4710*/  SHFL.IDX PT, R47, R28, R117, 0x1f ;  /* 0x00001f751c2f7589 */ /* 0x00076200000e0000 */
[----:B------:R-:W4:Y:S08]  /*4720*/  MUFU.EX2 R2, R2 ;  /* 0x0000000200027308 */ /* 0x000f300000000800 */
[----:B------:R-:W3:Y:S01]  /*4730*/  MUFU.EX2 R17, R17 ;  /* 0x0000001100117308 */ /* 0x000ee20000000800 */
[----:B0-----:R-:W-:-:S02]  /*4740*/  PRMT R24, R178, R125, R32 ;  /* 0x0000007db2187216 */ /* 0x001fc40000000020 */
[----:B------:R-:W-:Y:S02]  /*4750*/  PRMT R25, R178, R123, R32 ;  /* 0x0000007bb2197216 */ /* 0x000fe40000000020 */
[C-C-:B-1----:R-:W-:Y:S02]  /*4760*/  PRMT R26, R180.reuse, R125, R34.reuse ;  /* 0x0000007db41a7216 */ /* 0x142fe40000000022 */
[----:B--2---:R-:W-:Y:S01]  /*4770*/  PRMT R27, R180, R123, R34 ;  /* 0x0000007bb41b7216 */ /* 0x004fe20000000022 */
[-C--:B----4-:R-:W-:Y:S01]  /*4780*/  FMUL R90, R90, R2.reuse ;  /* 0x000000025a5a7220 */ /* 0x090fe20000400000 */
[-C--:B------:R-:W-:Y:S01]  /*4790*/  FMUL R91, R91, R2.reuse ;  /* 0x000000025b5b7220 */ /* 0x080fe20000400000 */
[-C--:B------:R-:W-:Y:S01]  /*47a0*/  FMUL R94, R94, R2.reuse ;  /* 0x000000025e5e7220 */ /* 0x080fe20000400000 */
[-C--:B------:R-:W-:Y:S01]  /*47b0*/  FMUL R95, R95, R2.reuse ;  /* 0x000000025f5f7220 */ /* 0x080fe20000400000 */
[-C--:B------:R-:W-:Y:S01]  /*47c0*/  FMUL R98, R98, R2.reuse ;  /* 0x0000000262627220 */ /* 0x080fe20000400000 */
[-C--:B------:R-:W-:Y:S01]  /*47d0*/  FMUL R99, R99, R2.reuse ;  /* 0x0000000263637220 */ /* 0x080fe20000400000 */
[-C--:B------:R-:W-:Y:S01]  /*47e0*/  FMUL R102, R102, R2.reuse ;  /* 0x0000000266667220 */ /* 0x080fe20000400000 */
[----:B------:R-:W-:Y:S01]  /*47f0*/  FMUL R103, R103, R2 ;  /* 0x0000000267677220 */ /* 0x000fe20000400000 */
[-C--:B---3--:R-:W-:Y:S01]  /*4800*/  FMUL R88, R88, R17.reuse ;  /* 0x0000001158587220 */ /* 0x088fe20000400000 */
[-C--:B------:R-:W-:Y:S01]  /*4810*/  FMUL R89, R89, R17.reuse ;  /* 0x0000001159597220 */ /* 0x080fe20000400000 */
[-C--:B------:R-:W-:Y:S01]  /*4820*/  FMUL R92, R92, R17.reuse ;  /* 0x000000115c5c7220 */ /* 0x080fe20000400000 */
[-C--:B------:R-:W-:Y:S01]  /*4830*/  FMUL R93, R93, R17.reuse ;  /* 0x000000115d5d7220 */ /* 0x080fe20000400000 */
[-C--:B------:R-:W-:Y:S01]  /*4840*/  FMUL R96, R96, R17.reuse ;  /* 0x0000001160607220 */ /* 0x080fe20000400000 */
[-C--:B------:R-:W-:Y:S01]  /*4850*/  FMUL R97, R97, R17.reuse ;  /* 0x0000001161617220 */ /* 0x080fe20000400000 */
[-C--:B------:R-:W-:Y:S01]  /*4860*/  FMUL R100, R100, R17.reuse ;  /* 0x0000001164647220 */ /* 0x080fe20000400000 */
[----:B------:R-:W-:Y:S01]  /*4870*/  FMUL R101, R101, R17 ;  /* 0x0000001165657220 */ /* 0x000fe20000400000 */
[----:B------:R-:W-:-:S02]  /*4880*/  PRMT R28, R182, R125, R36 ;  /* 0x0000007db61c7216 */ /* 0x000fc40000000024 */
[----:B------:R-:W-:Y:S02]  /*4890*/  PRMT R29, R182, R123, R36 ;  /* 0x0000007bb61d7216 */ /* 0x000fe40000000024 */
[C-C-:B------:R-:W-:Y:S02]  /*48a0*/  PRMT R32, R38.reuse, R125, R39.reuse ;  /* 0x0000007d26207216 */ /* 0x140fe40000000027 */
[----:B------:R-:W-:Y:S02]  /*48b0*/  PRMT R33, R38, R123, R39 ;  /* 0x0000007b26217216 */ /* 0x000fe40000000027 */
[C-C-:B------:R-:W-:Y:S02]  /*48c0*/  PRMT R30, R184.reuse, R125, R76.reuse ;  /* 0x0000007db81e7216 */ /* 0x140fe4000000004c */
[----:B------:R-:W-:Y:S02]  /*48d0*/  PRMT R31, R184, R123, R76 ;  /* 0x0000007bb81f7216 */ /* 0x000fe4000000004c */
[----:B-----5:R-:W-:-:S02]  /*48e0*/  PRMT R34, R20, R125, R108 ;  /* 0x0000007d14227216 */ /* 0x020fc4000000006c */
[----:B------:R-:W-:Y:S02]  /*48f0*/  PRMT R35, R20, R123, R108 ;  /* 0x0000007b14237216 */ /* 0x000fe4000000006c */
[C-C-:B------:R-:W-:Y:S02]  /*4900*/  PRMT R36, R110.reuse, R125, R22.reuse ;  /* 0x0000007d6e247216 */ /* 0x140fe40000000016 */
[----:B------:R-:W-:Y:S02]  /*4910*/  PRMT R37, R110, R123, R22 ;  /* 0x0000007b6e257216 */ /* 0x000fe40000000016 */
[C-C-:B------:R-:W-:Y:S02]  /*4920*/  PRMT R38, R186.reuse, R125, R47.reuse ;  /* 0x0000007dba267216 */ /* 0x140fe4000000002f */
[----:B------:R-:W-:Y:S01]  /*4930*/  PRMT R39, R186, R123, R47 ;  /* 0x0000007bba277216 */ /* 0x000fe2000000002f */
[----:B------:R-:W-:Y:S06]  /*4940*/  BAR.SYNC.DEFER_BLOCKING 0x0 ;  /* 0x0000000000007b1d */ /* 0x000fec0000010000 */
[----:B------:R-:W-:Y:S01]  /*4950*/  UMOV UR11, 0x40000040 ;  /* 0x40000040000b7882 */ /* 0x000fe20000000000 */
[----:B------:R-:W-:-:S06]  /*4960*/  WARPGROUP.ARRIVE ;  /* 0x00000000000079c5 */ /* 0x000fcc0000000000 */
[----:B------:R-:W-:Y:S01]  /*4970*/  QGMMA.64x32x32.F32.E4M3.E4M3 R88, R24, gdesc[UR8], R88 ;  /* 0x0060000818587df3 */ /* 0x000fe20008700858 */
[----:B------:R-:W-:Y:S01]  /*4980*/  FADD R53, R46, R53 ;  /* 0x000000352e357221 */ /* 0x000fe20000000000 */
[----:B------:R-:W-:-:S03]  /*4990*/  FADD R75, R74, R75 ;  /* 0x0000004b4a4b7221 */ /* 0x000fc60000000000 */
        /* <DEDUP_REMOVED lines=17> */
[----:B------:R-:W-:Y:S01]  /*4ab0*/  FADD R44, R44, R41 ;  /* 0x000000292c2c7221 */ /* 0x000fe20000000000 */
[----:B------:R-:W-:Y:S02]  /*4ac0*/  QGMMA.64x32x32.F32.E4M3.E4M3 R88, R28, gdesc[UR12], R88 ;  /* 0x0060000c1c587df3 */ /* 0x000fe40008700858 */
        /* <DEDUP_REMOVED lines=23> */
[----:B------:R-:W-:Y:S01]  /*4c40*/  QGMMA.64x32x32.F32.E4M3.E4M3 R88, R32, gdesc[UR16], R88 ;  /* 0x0060001020587df3 */ /* 0x000fe20008700858 */
[----:B------:R-:W-:Y:S02]  /*4c50*/  FADD R106, R106, R183 ;  /* 0x000000b76a6a7221 */ /* 0x000fe40000000000 */
[----:B------:R-:W-:Y:S02]  /*4c60*/  FADD R5, R5, R54 ;  /* 0x0000003605057221 */ /* 0x000fe40000000000 */
[----:B------:R-:W-:Y:S02]  /*4c70*/  FADD R185, R185, R106 ;  /* 0x0000006ab9b97221 */ /* 0x000fe40000000000 */
[----:B------:R-:W-:Y:S02]  /*4c80*/  FADD R4, R4, R5 ;  /* 0x0000000504047221 */ /* 0x000fe40000000000 */
[----:B------:R-:W-:-:S02]  /*4c90*/  FADD R68, R68, R185 ;  /* 0x000000b944447221 */ /* 0x000fc40000000000 */
[----:B------:R-:W-:Y:S02]  /*4ca0*/  FADD R7, R7, R4 ;  /* 0x0000000407077221 */ /* 0x000fe40000000000 */
        /* <DEDUP_REMOVED lines=12> */
[----:B------:R-:W-:-:S03]  /*4d70*/  FADD R59, R72, R59 ;  /* 0x0000003b483b7221 */ /* 0x000fc60000000000 */
[----:B------:R-:W0:Y:S04]  /*4d80*/  SHFL.BFLY PT, R5, R70, 0x2, 0x1f ;  /* 0x0c401f0046057f89 */ /* 0x000e2800000e0000 */
[----:B------:R-:W1:Y:S01]  /*4d90*/  SHFL.BFLY PT, R4, R59, 0x2, 0x1f ;  /* 0x0c401f003b047f89 */ /* 0x000e6200000e0000 */
[----:B------:R-:W-:Y:S01]  /*4da0*/  QGMMA.64x32x32.F32.E4M3.E4M3 R88, R36, gdesc[UR20], R88, gsb0 ;  /* 0x0060001424587df3 */ /* 0x000fe20008000858 */
[----:B------:R-:W-:-:S04]  /*4db0*/  UIADD3 UR5, UP0, UR5, 0x80, URZ ;  /* 0x0000008005057890 */ /* 0x000fc8000ff1e03f */
[----:B------:R-:W-:Y:S01]  /*4dc0*/  UIADD3.X UR6, URZ, UR6, URZ, UP0, !UPT ;  /* 0x000000063f067290 */ /* 0x000fe200087fe43f */
[----:B0-----:R-:W-:Y:S01]  /*4dd0*/  FADD R7, R70, R5 ;  /* 0x0000000546077221 */ /* 0x001fe20000000000 */
[----:B-1----:R-:W-:-:S04]  /*4de0*/  FADD R4, R59, R4 ;  /* 0x000000043b047221 */ /* 0x002fc80000000000 */
[----:B------:R-:W0:Y:S04]  /*4df0*/  SHFL.BFLY PT, R6, R7, 0x1, 0x1f ;  /* 0x0c201f0007067f89 */ /* 0x000e2800000e0000 */
[----:B------:R-:W1:Y:S01]  /*4e00*/  SHFL.BFLY PT, R5, R4, 0x1, 0x1f ;  /* 0x0c201f0004057f89 */ /* 0x000e6200000e0000 */
[----:B------:R-:W-:Y:S01]  /*4e10*/  IMAD.U32 R8, RZ, RZ, UR6 ;  /* 0x00000006ff087e24 */ /* 0x000fe2000f8e00ff */
[----:B------:R-:W-:-:S04]  /*4e20*/  ISETP.LE.U32.AND P0, PT, R197, UR5, PT ;  /* 0x00000005c5007c0c */ /* 0x000fc8000bf03070 */
[----:B------:R-:W-:Y:S01]  /*4e30*/  ISETP.GE.U32.AND.EX P0, PT, R8, RZ, PT, P0 ;  /* 0x000000ff0800720c */ /* 0x000fe20003f06100 */
[----:B------:R-:W-:Y:S01]  /*4e40*/  ULEA UR4, UR7, UR4, 0x7 ;  /* 0x0000000407047291 */ /* 0x000fe2000f8e383f */
[----:B------:R-:W-:Y:S02]  /*4e50*/  IMAD R118, R3, 0x80, R118 ;  /* 0x0000008003767824 */ /* 0x000fe400078e0276 */
[----:B------:R-:W-:Y:S02]  /*4e60*/  IMAD.MOV.U32 R177, RZ, RZ, R67 ;  /* 0x000000ffffb17224 */ /* 0x000fe400078e0043 */
[----:B0-----:R-:W-:Y:S01]  /*4e70*/  FADD R9, R7, R6 ;  /* 0x0000000607097221 */ /* 0x001fe20000000000 */
[----:B-1----:R-:W-:-:S03]  /*4e80*/  FADD R6, R4, R5 ;  /* 0x0000000504067221 */ /* 0x002fc60000000000 */
[----:B------:R-:W-:Y:S01]  /*4e90*/  FFMA R175, R2, R175, R9 ;  /* 0x000000af02af7223 */ /* 0x000fe20000000009 */
[----:B------:R-:W-:Y:S02]  /*4ea0*/  WARPGROUP.DEPBAR.LE gsb0, 0x0 ;  /* 0x00008000000079c5 */ /* 0x000fe40000010000 */
[----:B------:R-:W-:Y:S01]  /*4eb0*/  FFMA R176, R17, R176, R6 ;  /* 0x000000b011b07223 */ /* 0x000fe20000000006 */
[----:B------:R-:W-:Y:S01]  /*4ec0*/  IMAD.MOV.U32 R2, RZ, RZ, R42 ;  /* 0x000000ffff027224 */ /* 0x000fe200078e002a */
[----:B------:R-:W-:Y:S06]  /*4ed0*/  @!P0 BRA `(.L_x_1) ;  /* 0xffffffc000e08947 */ /* 0x000fec000383ffff */
.L_x_0:
[----:B------:R-:W-:Y:S01]  /*4ee0*/  FMUL R0, R103, 0.25 ;  /* 0x3e80000067007820 */ /* 0x000fe20000400000 */
[----:B------:R-:W-:Y:S01]  /*4ef0*/  FSETP.GT.AND P0, PT, |R175|, 8.50705917302346158658e+37, PT ;  /* 0x7e800000af00780b */ /* 0x000fe20003f04200 */
[----:B0-----:R-:W-:Y:S01]  /*4f00*/  FMUL R2, R99, 0.25 ;  /* 0x3e80000063027820 */ /* 0x001fe20000400000 */
[----:B------:R-:W-:Y:S01]  /*4f10*/  FMUL R5, R98, 0.25 ;  /* 0x3e80000062057820 */ /* 0x000fe20000400000 */
[----:B------:R-:W-:Y:S01]  /*4f20*/  FSETP.GT.AND P1, PT, |R176|, 8.50705917302346158658e+37, PT ;  /* 0x7e800000b000780b */ /* 0x000fe20003f24200 */
[----:B------:R-:W-:Y:S01]  /*4f30*/  FMUL R7, R94, 0.25 ;  /* 0x3e8000005e077820 */ /* 0x000fe20000400000 */
[----:B------:R-:W-:Y:S01]  /*4f40*/  FSEL R103, R0, R103, P0 ;  /* 0x0000006700677208 */ /* 0x000fe20000000000 */
        /* <DEDUP_REMOVED lines=18> */
[C---:B------:R-:W-:Y:S01]  /*5070*/  IMAD.SHL.U32 R6, R116.reuse, 0x4, RZ ;  /* 0x0000000474067824 */ /* 0x040fe200078e00ff */
[----:B------:R-:W-:Y:S01]  /*5080*/  LOP3.LUT R0, R116, 0x7, RZ, 0xc0, !PT ;  /* 0x0000000774007812 */ /* 0x000fe200078ec0ff */
[----:B------:R-:W-:Y:S01]  /*5090*/  BAR.SYNC.DEFER_BLOCKING 0x0 ;  /* 0x0000000000007b1d */ /* 0x000fe20000010000 */
[----:B------:R-:W-:Y:S01]  /*50a0*/  FSEL R89, R2, R89, P1 ;  /* 0x0000005902597208 */ /* 0x000fe20000800000 */
[----:B------:R-:W-:Y:S01]  /*50b0*/  IMAD.SHL.U32 R2, R116, 0x8, RZ ;  /* 0x0000000874027824 */ /* 0x000fe200078e00ff */
[----:B------:R-:W-:-:S02]  /*50c0*/  LEA R5, R0, UR12, 0x4 ;  /* 0x0000000c00057c11 */ /* 0x000fc4000f8e20ff */
[----:B------:R-:W-:-:S03]  /*50d0*/  LOP3.LUT R4, R116, 0x8, RZ, 0xc0, !PT ;  /* 0x0000000874047812 */ /* 0x000fc600078ec0ff */
[----:B------:R-:W0:Y:S01]  /*50e0*/  LDC R28, c[0x0][0x278] ;  /* 0x00009e00ff1c7b82 */ /* 0x000e220000000800 */
[----:B------:R-:W-:Y:S01]  /*50f0*/  FSEL R17, R7, R94, P0 ;  /* 0x0000005e07117208 */ /* 0x000fe20000000000 */
[--C-:B------:R-:W-:Y:S01]  /*5100*/  IMAD R7, R0, -0x8, R5.reuse ;  /* 0xfffffff800077824 */ /* 0x100fe200078e0205 */
[----:B------:R-:W-:Y:S01]  /*5110*/  LOP3.LUT R2, R2, 0x780, RZ, 0xc0, !PT ;  /* 0x0000078002027812 */ /* 0x000fe200078ec0ff */
[----:B------:R-:W-:Y:S01]  /*5120*/  IMAD R5, R4, 0x100, R5 ;  /* 0x0000010004057824 */ /* 0x000fe200078e0205 */
[C---:B------:R-:W-:Y:S01]  /*5130*/  FSETP.GEU.AND P3, PT, R175.reuse, 1.175494350822287508e-38, PT ;  /* 0x00800000af00780b */ /* 0x040fe20003f6e000 */
[----:B------:R-:W-:Y:S01]  /*5140*/  FMUL R0, R176, 8388608 ;  /* 0x4b000000b0007820 */ /* 0x000fe20000400000 */
[C---:B------:R-:W-:Y:S01]  /*5150*/  FSETP.GEU.AND P4, PT, |R175|.reuse, 1.175494350822287508e-38, PT ;  /* 0x00800000af00780b */ /* 0x040fe20003f8e200 */
[----:B------:R-:W-:Y:S02]  /*5160*/  IMAD.IADD R22, R2, 0x1, R5 ;  /* 0x0000000102167824 */ /* 0x000fe400078e0205 */
[----:B------:R-:W-:Y:S01]  /*5170*/  FMUL R2, R175, 8388608 ;  /* 0x4b000000af027820 */ /* 0x000fe20000400000 */
[----:B------:R-:W-:Y:S01]  /*5180*/  FSEL R9, R3, R102, P0 ;  /* 0x0000006603097208 */ /* 0x000fe20000000000 */
[----:B------:R-:W-:Y:S01]  /*5190*/  FMUL R3, R100, 0.25 ;  /* 0x3e80000064037820 */ /* 0x000fe20000400000 */
[----:B------:R-:W-:Y:S01]  /*51a0*/  FSETP.GEU.AND P2, PT, R176, 1.175494350822287508e-38, PT ;  /* 0x00800000b000780b */ /* 0x000fe20003f4e000 */
[----:B------:R-:W-:Y:S01]  /*51b0*/  IMAD.SHL.U32 R116, R116, 0x10, RZ ;  /* 0x0000001074747824 */ /* 0x000fe200078e00ff */
[----:B------:R-:W-:Y:S01]  /*51c0*/  FSEL R30, R2, R175, !P3 ;  /* 0x000000af021e7208 */ /* 0x000fe20005800000 */
[----:B------:R-:W-:Y:S01]  /*51d0*/  @P0 FMUL R175, R175, 0.25 ;  /* 0x3e800000afaf0820 */ /* 0x000fe20000400000 */
[----:B------:R-:W-:Y:S01]  /*51e0*/  FSETP.GEU.AND P0, PT, |R176|, 1.175494350822287508e-38, PT ;  /* 0x00800000b000780b */ /* 0x000fe20003f0e200 */
[----:B------:R-:W1:Y:S01]  /*51f0*/  LDC.64 R36, c[0x0][0x228] ;  /* 0x00008a00ff247b82 */ /* 0x000e620000000a00 */
[----:B------:R-:W-:Y:S01]  /*5200*/  FSEL R31, R0, R176, !P2 ;  /* 0x000000b0001f7208 */ /* 0x000fe20005000000 */
[----:B------:R-:W-:Y:S01]  /*5210*/  @P1 FMUL R176, R176, 0.25 ;  /* 0x3e800000b0b01820 */ /* 0x000fe20000400000 */
[----:B------:R-:W-:Y:S01]  /*5220*/  LOP3.LUT R6, R6, 0x1c0, RZ, 0xc0, !PT ;  /* 0x000001c006067812 */ /* 0x000fe200078ec0ff */
[----:B------:R-:W-:Y:S01]  /*5230*/  @!P4 FMUL R175, R175, 16777216 ;  /* 0x4b800000afafc820 */ /* 0x000fe20000400000 */
[----:B------:R-:W-:Y:S01]  /*5240*/  FSEL R11, R3, R100, P1 ;  /* 0x00000064030b7208 */ /* 0x000fe20000800000 */
[----:B------:R-:W-:Y:S01]  /*5250*/  FMUL R3, R96, 0.25 ;  /* 0x3e80000060037820 */ /* 0x000fe20000400000 */
[----:B------:R-:W-:Y:S01]  /*5260*/  @!P4 FMUL R103, R103, 16777216 ;  /* 0x4b8000006767c820 */ /* 0x000fe20000400000 */
[----:B------:R-:W-:-:S02]  /*5270*/  IMAD.IADD R7, R6, 0x1, R7 ;  /* 0x0000000106077824 */ /* 0x000fc400078e0207 */
[----:B------:R-:W-:Y:S01]  /*5280*/  @!P4 FMUL R9, R9, 16777216 ;  /* 0x4b8000000909c820 */ /* 0x000fe20000400000 */
[----:B------:R-:W2:Y:S01]  /*5290*/  MUFU.RCP R6, R175 ;  /* 0x000000af00067308 */ /* 0x000ea20000001000 */
[----:B------:R-:W-:Y:S01]  /*52a0*/  FSEL R15, R3, R96, P1 ;  /* 0x00000060030f7208 */ /* 0x000fe20000800000 */
[----:B------:R-:W-:Y:S01]  /*52b0*/  @!P0 FMUL R176, R176, 16777216 ;  /* 0x4b800000b0b08820 */ /* 0x000fe20000400000 */
[----:B------:R-:W-:Y:S01]  /*52c0*/  FMUL R3, R88, 0.25 ;  /* 0x3e80000058037820 */ /* 0x000fe20000400000 */
[----:B------:R-:W-:Y:S01]  /*52d0*/  @!P4 FMUL R99, R99, 16777216 ;  /* 0x4b8000006363c820 */ /* 0x000fe20000400000 */
[----:B------:R-:W-:Y:S01]  /*52e0*/  @!P4 FMUL R13, R13, 16777216 ;  /* 0x4b8000000d0dc820 */ /* 0x000fe20000400000 */
[----:B------:R-:W-:Y:S01]  /*52f0*/  @!P4 FMUL R95, R95, 16777216 ;  /* 0x4b8000005f5fc820 */ /* 0x000fe20000400000 */
[----:B------:R-:W-:Y:S01]  /*5300*/  @!P4 FMUL R17, R17, 16777216 ;  /* 0x4b8000001111c820 */ /* 0x000fe20000400000 */
[----:B------:R-:W3:Y:S01]  /*5310*/  MUFU.RCP R10, R176 ;  /* 0x000000b0000a7308 */ /* 0x000ee20000001000 */
[----:B------:R-:W-:Y:S01]  /*5320*/  FSEL R23, R3, R88, P1 ;  /* 0x0000005803177208 */ /* 0x000fe20000800000 */
[----:B------:R-:W-:-:S02]  /*5330*/  VIADD R3, R30, 0xc0cafb0d ;  /* 0xc0cafb0d1e037836 */ /* 0x000fc40000000000 */
[----:B------:R-:W-:Y:S01]  /*5340*/  @!P4 FMUL R91, R91, 16777216 ;  /* 0x4b8000005b5bc820 */ /* 0x000fe20000400000 */
[----:B------:R-:W-:Y:S01]  /*5350*/  @!P4 FMUL R21, R21, 16777216 ;  /* 0x4b8000001515c820 */ /* 0x000fe20000400000 */
[----:B------:R-:W-:Y:S01]  /*5360*/  @!P0 FMUL R97, R97, 16777216 ;  /* 0x4b80000061618820 */ /* 0x000fe20000400000 */
[----:B------:R-:W-:Y:S01]  /*5370*/  @!P0 FMUL R15, R15, 16777216 ;  /* 0x4b8000000f0f8820 */ /* 0x000fe20000400000 */
[----:B------:R-:W-:Y:S01]  /*5380*/  @!P0 FMUL R93, R93, 16777216 ;  /* 0x4b8000005d5d8820 */ /* 0x000fe20000400000 */
[----:B------:R-:W-:Y:S01]  /*5390*/  @!P0 FMUL R19, R19, 16777216 ;  /* 0x4b80000013138820 */ /* 0x000fe20000400000 */
[----:B------:R-:W-:Y:S01]  /*53a0*/  @!P0 FMUL R89, R89, 16777216 ;  /* 0x4b80000059598820 */ /* 0x000fe20000400000 */
[----:B------:R-:W-:Y:S01]  /*53b0*/  @!P0 FMUL R23, R23, 16777216 ;  /* 0x4b80000017178820 */ /* 0x000fe20000400000 */
[----:B------:R-:W-:Y:S01]  /*53c0*/  VIADD R2, R31, 0xc0cafb0d ;  /* 0xc0cafb0d1f027836 */ /* 0x000fe20000000000 */
[----:B------:R-:W-:Y:S01]  /*53d0*/  LOP3.LUT R5, R3, 0xff800000, RZ, 0xc0, !PT ;  /* 0xff80000003057812 */ /* 0x000fe200078ec0ff */
[C---:B--2---:R-:W-:Y:S01]  /*53e0*/  FMUL R103, R6.reuse, R103 ;  /* 0x0000006706677220 */ /* 0x044fe20000400000 */
[C---:B------:R-:W-:Y:S01]  /*53f0*/  FMUL R8, R6.reuse, R9 ;  /* 0x0000000906087220 */ /* 0x040fe20000400000 */
[C---:B------:R-:W-:Y:S01]  /*5400*/  FMUL R99, R6.reuse, R99 ;  /* 0x0000006306637220 */ /* 0x040fe20000400000 */
[C---:B------:R-:W-:Y:S01]  /*5410*/  FMUL R12, R6.reuse, R13 ;  /* 0x0000000d060c7220 */ /* 0x040fe20000400000 */
[C---:B------:R-:W-:Y:S01]  /*5420*/  FMUL R95, R6.reuse, R95 ;  /* 0x0000005f065f7220 */ /* 0x040fe20000400000 */
[C---:B------:R-:W-:Y:S01]  /*5430*/  FMUL R14, R6.reuse, R17 ;  /* 0x00000011060e7220 */ /* 0x040fe20000400000 */
[C---:B------:R-:W-:Y:S01]  /*5440*/  FMUL R91, R6.reuse, R91 ;  /* 0x0000005b065b7220 */ /* 0x040fe20000400000 */
[----:B------:R-:W-:Y:S01]  /*5450*/  FMUL R18, R6, R21 ;  /* 0x0000001506127220 */ /* 0x000fe20000400000 */
[C---:B---3--:R-:W-:Y:S01]  /*5460*/  FMUL R97, R10.reuse, R97 ;  /* 0x000000610a617220 */ /* 0x048fe20000400000 */
[C---:B------:R-:W-:Y:S01]  /*5470*/  FMUL R89, R10.reuse, R89 ;  /* 0x000000590a597220 */ /* 0x040fe20000400000 */
[C---:B------:R-:W-:Y:S01]  /*5480*/  FMUL R20, R10.reuse, R23 ;  /* 0x000000170a147220 */ /* 0x040fe20000400000 */
[C---:B------:R-:W-:Y:S01]  /*5490*/  FMUL R93, R10.reuse, R93 ;  /* 0x0000005d0a5d7220 */ /* 0x040fe20000400000 */
[C---:B------:R-:W-:Y:S01]  /*54a0*/  FMUL R16, R10.reuse, R19 ;  /* 0x000000130a107220 */ /* 0x040fe20000400000 */
[----:B------:R-:W-:Y:S01]  /*54b0*/  FMUL R6, R10, R15 ;  /* 0x0000000f0a067220 */ /* 0x000fe20000400000 */
[----:B------:R-:W-:Y:S01]  /*54c0*/  LEA.HI R40, R4, R7, RZ, 0x1f ;  /* 0x0000000704287211 */ /* 0x000fe200078ff8ff */
[----:B------:R-:W-:Y:S01]  /*54d0*/  @!P0 FMUL R101, R101, 16777216 ;  /* 0x4b80000065658820 */ /* 0x000fe20000400000 */
[----:B------:R-:W-:Y:S01]  /*54e0*/  FSEL R4, RZ, -23, P3 ;  /* 0xc1b80000ff047808 */ /* 0x000fe20001800000 */
[----:B------:R-:W-:Y:S01]  /*54f0*/  @!P0 FMUL R11, R11, 16777216 ;  /* 0x4b8000000b0b8820 */ /* 0x000fe20000400000 */
[----:B------:R-:W-:Y:S01]  /*5500*/  LOP3.LUT R2, R2, 0xff800000, RZ, 0xc0, !PT ;  /* 0xff80000002027812 */ /* 0x000fe200078ec0ff */
[C---:B------:R-:W-:Y:S01]  /*5510*/  FMUL R101, R10.reuse, R101 ;  /* 0x000000650a657220 */ /* 0x040fe20000400000 */
[----:B------:R-:W-:Y:S01]  /*5520*/  I2FP.F32.S32 R7, R5 ;  /* 0x0000000500077245 */ /* 0x000fe20000201400 */
[----:B------:R-:W-:Y:S01]  /*5530*/  FMUL R10, R10, R11 ;  /* 0x0000000b0a0a7220 */ /* 0x000fe20000400000 */
[----:B------:R-:W-:Y:S01]  /*5540*/  F2FP.SATFINITE.E4M3.F32.PACK_AB_MERGE_C R20, R89, R20, RZ ;  /* 0x000000145914723e */ /* 0x000fe200048070ff */
[----:B------:R-:W-:Y:S01]  /*5550*/  IMAD.IADD R5, R30, 0x1, -R5 ;  /* 0x000000011e057824 */ /* 0x000fe200078e0a05 */
[----:B------:R-:W-:Y:S01]  /*5560*/  F2FP.SATFINITE.E4M3.F32.PACK_AB_MERGE_C R16, R93, R16, RZ ;  /* 0x000000105d10723e */ /* 0x000fe200048070ff */
[----:B------:R-:W-:Y:S01]  /*5570*/  FFMA.FTZ R4, R7, 1.1920928955078125e-07, R4 ;  /* 0x3400000007047823 */ /* 0x000fe20000010004 */
[----:B------:R-:W-:Y:S01]  /*5580*/  F2FP.SATFINITE.E4M3.F32.PACK_AB_MERGE_C R6, R97, R6, RZ ;  /* 0x000000066106723e */ /* 0x000fe200048070ff */
[----:B------:R-:W-:Y:S01]  /*5590*/  IMAD.MOV.U32 R13, RZ, RZ, 0x3dc6b27f ;  /* 0x3dc6b27fff0d7424 */ /* 0x000fe200078e00ff */
[----:B------:R-:W-:Y:S01]  /*55a0*/  FSEL R0, RZ, -23, P2 ;  /* 0xc1b80000ff007808 */ /* 0x000fe20001000000 */
[----:B------:R-:W-:Y:S01]  /*55b0*/  FADD R5, R5, -1 ;  /* 0xbf80000005057421 */ /* 0x000fe20000000000 */
[----:B------:R-:W-:Y:S01]  /*55c0*/  I2FP.F32.S32 R3, R2 ;  /* 0x0000000200037245 */ /* 0x000fe20000201400 */
[----:B------:R-:W-:Y:S01]  /*55d0*/  IMAD.IADD R2, R31, 0x1, -R2 ;  /* 0x000000011f027824 */ /* 0x000fe200078e0a02 */
[----:B------:R-:W-:Y:S01]  /*55e0*/  LOP3.LUT R20, R20, 0xffff, RZ, 0xc0, !PT ;  /* 0x0000ffff14147812 */ /* 0x000fe200078ec0ff */
[----:B0-----:R-:W-:Y:S01]  /*55f0*/  IMAD R114, R114, R28, RZ ;  /* 0x0000001c72727224 */ /* 0x001fe200078e02ff */
[----:B------:R-:W-:Y:S01]  /*5600*/  LOP3.LUT R26, R6, 0xffff, RZ, 0xc0, !PT ;  /* 0x0000ffff061a7812 */ /* 0x000fe200078ec0ff */
[----:B------:R-:W-:Y:S01]  /*5610*/  FFMA.FTZ R0, R3, 1.1920928955078125e-07, R0 ;  /* 0x3400000003007823 */ /* 0x000fe20000010000 */
[----:B------:R-:W-:Y:S01]  /*5620*/  LOP3.LUT R7, R16, 0xffff, RZ, 0xc0, !PT ;  /* 0x0000ffff10077812 */ /* 0x000fe200078ec0ff */
[----:B------:R-:W-:Y:S01]  /*5630*/  FADD R2, R2, -1 ;  /* 0xbf80000002027421 */ /* 0x000fe20000000000 */
[----:B------:R-:W-:Y:S01]  /*5640*/  F2FP.SATFINITE.E4M3.F32.PACK_AB_MERGE_C R18, R91, R18, RZ ;  /* 0x000000125b12723e */ /* 0x000fe200048070ff */
[----:B------:R-:W-:Y:S01]  /*5650*/  ULDC.64 UR4, c[0x0][0x270] ;  /* 0x00009c0000047ab9 */ /* 0x000fe20000000a00 */
[----:B------:R-:W-:Y:S01]  /*5660*/  F2FP.SATFINITE.E4M3.F32.PACK_AB_MERGE_C R14, R95, R14, RZ ;  /* 0x0000000e5f0e723e */ /* 0x000fe200048070ff */
[----:B------:R-:W-:Y:S01]  /*5670*/  UIMAD UR4, UR13, UR4, URZ ;  /* 0x000000040d0472a4 */ /* 0x000fe2000f8e023f */
[----:B------:R-:W-:Y:S01]  /*5680*/  F2FP.SATFINITE.E4M3.F32.PACK_AB_MERGE_C R12, R99, R12, RZ ;  /* 0x0000000c630c723e */ /* 0x000fe200048070ff */
[----:B------:R-:W0:Y:S01]  /*5690*/  LDC.64 R68, c[0x0][0x230] ;  /* 0x00008c00ff447b82 */ /* 0x000e220000000a00 */
[----:B------:R-:W-:-:S02]  /*56a0*/  PRMT R6, R26, 0x3340, R1 ;  /* 0x000033401a067816 */ /* 0x000fc40000000001 */
[----:B------:R-:W-:Y:S02]  /*56b0*/  PRMT R3, R20, 0x3340, R7 ;  /* 0x0000334014037816 */ /* 0x000fe40000000007 */
[----:B------:R-:W-:Y:S02]  /*56c0*/  LOP3.LUT R18, R18, 0xffff, RZ, 0xc0, !PT ;  /* 0x0000ffff12127812 */ /* 0x000fe400078ec0ff */
[----:B------:R-:W-:Y:S02]  /*56d0*/  LOP3.LUT R11, R14, 0xffff, RZ, 0xc0, !PT ;  /* 0x0000ffff0e0b7812 */ /* 0x000fe400078ec0ff */
[----:B------:R-:W-:Y:S02]  /*56e0*/  LOP3.LUT R16, R12, 0xffff, RZ, 0xc0, !PT ;  /* 0x0000ffff0c107812 */ /* 0x000fe400078ec0ff */
[----:B------:R-:W-:Y:S01]  /*56f0*/  PRMT R21, R3, 0x5410, R6 ;  /* 0x0000541003157816 */ /* 0x000fe20000000006 */
[----:B------:R-:W-:Y:S01]  /*5700*/  FFMA.FTZ R3, R2, R13, -0.16845393180847167969 ;  /* 0xbe2c7f3002037423 */ /* 0x000fe2000001000d */
[----:B------:R-:W-:-:S02]  /*5710*/  SHF.R.U32.HI R6, RZ, 0x8, R20 ;  /* 0x00000008ff067819 */ /* 0x000fc40000011614 */
[----:B------:R-:W-:Y:S01]  /*5720*/  SHF.R.U32.HI R7, RZ, 0x8, R7 ;  /* 0x00000008ff077819 */ /* 0x000fe20000011607 */
[----:B------:R-:W-:Y:S01]  /*5730*/  FFMA.FTZ R3, R2, R3, 0.1716887056827545166 ;  /* 0x3e2fcf2a02037423 */ /* 0x000fe20000010003 */
[----:B------:R-:W-:Y:S02]  /*5740*/  F2FP.SATFINITE.E4M3.F32.PACK_AB_MERGE_C R103, R103, R8, RZ ;  /* 0x000000086767723e */ /* 0x000fe400048070ff */
[----:B------:R-:W-:Y:S01]  /*5750*/  PRMT R12, R16, 0x3340, R1 ;  /* 0x00003340100c7816 */ /* 0x000fe20000000001 */
[----:B------:R-:W-:Y:S01]  /*5760*/  FFMA.FTZ R3, R2, R3, -0.17900948226451873779 ;  /* 0xbe374e4302037423 */ /* 0x000fe20000010003 */
[----:B------:R-:W-:Y:S02]  /*5770*/  PRMT R9, R18, 0x3340, R11 ;  /* 0x0000334012097816 */ /* 0x000fe4000000000b */
[----:B------:R-:W-:Y:S01]  /*5780*/  SHF.R.U32.HI R8, RZ, 0x8, R26 ;  /* 0x00000008ff087819 */ /* 0x000fe2000001161a */
[----:B------:R-:W-:Y:S01]  /*5790*/  FFMA.FTZ R3, R2, R3, 0.20512372255325317383 ;  /* 0x3e520bf402037423 */ /* 0x000fe20000010003 */
[----:B------:R-:W-:-:S02]  /*57a0*/  LOP3.LUT R7, R7, 0xffff, RZ, 0xc0, !PT ;  /* 0x0000ffff07077812 */ /* 0x000fc400078ec0ff */
[----:B------:R-:W-:Y:S01]  /*57b0*/  LOP3.LUT R6, R6, 0xffff, RZ, 0xc0, !PT ;  /* 0x0000ffff06067812 */ /* 0x000fe200078ec0ff */
[----:B------:R-:W-:Y:S01]  /*57c0*/  FFMA.FTZ R3, R2, R3, -0.24046532809734344482 ;  /* 0xbe763c8b02037423 */ /* 0x000fe20000010003 */
[----:B------:R-:W-:Y:S02]  /*57d0*/  PRMT R12, R9, 0x5410, R12 ;  /* 0x00005410090c7816 */ /* 0x000fe4000000000c */
[----:B------:R-:W-:Y:S01]  /*57e0*/  LOP3.LUT R9, R8, 0xffff, RZ, 0xc0, !PT ;  /* 0x0000ffff08097812 */ /* 0x000fe200078ec0ff */
[----:B------:R-:W-:Y:S01]  /*57f0*/  FFMA.FTZ R3, R2, R3, 0.28857114911079406738 ;  /* 0x3e93bf9902037423 */ /* 0x000fe20000010003 */
[----:B------:R-:W-:Y:S02]  /*5800*/  PRMT R8, R6, 0x3340, R7 ;  /* 0x0000334006087816 */ /* 0x000fe40000000007 */
[----:B------:R-:W-:Y:S01]  /*5810*/  SHF.R.U32.HI R6, RZ, 0x8, R18 ;  /* 0x00000008ff067819 */ /* 0x000fe20000011612 */
[----:B------:R-:W-:Y:S01]  /*5820*/  FFMA.FTZ R3, R2, R3, -0.36067417263984680176 ;  /* 0xbeb8aa4902037423 */ /* 0x000fe20000010003 */
[----:B------:R-:W-:-:S02]  /*5830*/  SHF.R.U32.HI R7, RZ, 0x8, R11 ;  /* 0x00000008ff077819 */ /* 0x000fc4000001160b */
[----:B------:R-:W-:Y:S01]  /*5840*/  LOP3.LUT R14, R6, 0xffff, RZ, 0xc0, !PT ;  /* 0x0000ffff060e7812 */ /* 0x000fe200078ec0ff */
[----:B------:R-:W-:Y:S01]  /*5850*/  FFMA.FTZ R6, R5, R13, -0.16845393180847167969 ;  /* 0xbe2c7f3005067423 */ /* 0x000fe2000001000d */
[----:B------:R-:W-:Y:S01]  /*5860*/  LOP3.LUT R7, R7, 0xffff, RZ, 0xc0, !PT ;  /* 0x0000ffff07077812 */ /* 0x000fe200078ec0ff */
[----:B------:R-:W-:Y:S01]  /*5870*/  FFMA.FTZ R3, R2, R3, 0.48089820146560668945 ;  /* 0x3ef6384a02037423 */ /* 0x000fe20000010003 */
[----:B------:R-:W-:Y:S01]  /*5880*/  F2FP.SATFINITE.E4M3.F32.PACK_AB_MERGE_C R10, R101, R10, RZ ;  /* 0x0000000a650a723e */ /* 0x000fe200048070ff */
[C---:B------:R-:W-:Y:S01]  /*5890*/  FFMA.FTZ R6, R5.reuse, R6, 0.1716887056827545166 ;  /* 0x3e2fcf2a05067423 */ /* 0x040fe20000010006 */
[----:B------:R-:W-:Y:S01]  /*58a0*/  PRMT R14, R14, 0x3340, R7 ;  /* 0x000033400e0e7816 */ /* 0x000fe20000000007 */
[----:B------:R-:W-:Y:S01]  /*58b0*/  FFMA.FTZ R3, R2, R3, -0.72134751081466674805 ;  /* 0xbf38aa3b02037423 */ /* 0x000fe20000010003 */
[----:B------:R-:W-:Y:S01]  /*58c0*/  SHF.R.U32.HI R7, RZ, 0x8, R16 ;  /* 0x00000008ff077819 */ /* 0x000fe20000011610 */
[----:B------:R-:W-:Y:S01]  /*58d0*/  FFMA.FTZ R6, R5, R6, -0.17900948226451873779 ;  /* 0xbe374e4305067423 */ /* 0x000fe20000010006 */
[----:B------:R-:W-:Y:S01]  /*58e0*/  PRMT R15, R9, 0x3340, R24 ;  /* 0x00003340090f7816 */ /* 0x000fe20000000018 */
[C---:B------:R-:W-:Y:S01]  /*58f0*/  IMAD R9, R28.reuse, 0x2, R114 ;  /* 0x000000021c097824 */ /* 0x040fe200078e0272 */
[----:B------:R-:W-:Y:S01]  /*5900*/  LOP3.LUT R7, R7, 0xffff, RZ, 0xc0, !PT ;  /* 0x0000ffff07077812 */ /* 0x000fe200078ec0ff */
[----:B------:R-:W-:Y:S01]  /*5910*/  FFMA.FTZ R6, R5, R6, 0.20512372255325317383 ;  /* 0x3e520bf405067423 */ /* 0x000fe20000010006 */
[----:B------:R-:W-:Y:S01]  /*5920*/  LOP3.LUT R103, R103, 0xffff, RZ, 0xc0, !PT ;  /* 0x0000ffff67677812 */ /* 0x000fe200078ec0ff */
[----:B------:R-:W-:Y:S01]  /*5930*/  IMAD R11, R28, 0x2, R9 ;  /* 0x000000021c0b7824 */ /* 0x000fe200078e0209 */
[----:B------:R-:W-:Y:S01]  /*5940*/  PRMT R7, R7, 0x3340, R24 ;  /* 0x0000334007077816 */ /* 0x000fe20000000018 */
[C---:B------:R-:W-:Y:S01]  /*5950*/  FFMA.FTZ R6, R5.reuse, R6, -0.24046532809734344482 ;  /* 0xbe763c8b05067423 */ /* 0x040fe20000010006 */
[----:B------:R-:W-:Y:S01]  /*5960*/  PRMT R101, R8, 0x5410, R15 ;  /* 0x0000541008657816 */ /* 0x000fe2000000000f */
[----:B------:R-:W-:Y:S01]  /*5970*/  IMAD R13, R28, 0x2, R11 ;  /* 0x000000021c0d7824 */ /* 0x000fe200078e020b */
[----:B------:R-:W-:Y:S01]  /*5980*/  PRMT R14, R14, 0x5410, R7 ;  /* 0x000054100e0e7816 */ /* 0x000fe20000000007 */
[C---:B------:R-:W-:Y:S01]  /*5990*/  FFMA.FTZ R6, R5.reuse, R6, 0.28857114911079406738 ;  /* 0x3e93bf9905067423 */ /* 0x040fe20000010006 */
[----:B------:R-:W-:Y:S01]  /*59a0*/  LOP3.LUT R10, R10, 0xffff, RZ, 0xc0, !PT ;  /* 0x0000ffff0a0a7812 */ /* 0x000fe200078ec0ff */
[----:B------:R-:W-:Y:S01]  /*59b0*/  IMAD R15, R28, 0x2, R13 ;  /* 0x000000021c0f7824 */ /* 0x000fe200078e020d */
[----:B------:R-:W-:Y:S01]  /*59c0*/  PRMT R102, R12, 0x4210, R103 ;  /* 0x000042100c667816 */ /* 0x000fe20000000067 */
[----:B------:R-:W-:Y:S01]  /*59d0*/  FFMA.FTZ R6, R5, R6, -0.36067417263984680176 ;  /* 0xbeb8aa4905067423 */ /* 0x000fe20000010006 */
[--C-:B------:R-:W-:Y:S01]  /*59e0*/  PRMT R100, R21, 0x4210, R10.reuse ;  /* 0x0000421015647816 */ /* 0x100fe2000000000a */
[----:B------:R-:W-:Y:S01]  /*59f0*/  IMAD R17, R28, 0x2, R15 ;  /* 0x000000021c117824 */ /* 0x000fe200078e020f */
[----:B------:R-:W-:Y:S01]  /*5a00*/  PRMT R101, R101, 0x5210, R10 ;  /* 0x0000521065657816 */ /* 0x000fe2000000000a */
[----:B------:R-:W-:Y:S01]  /*5a10*/  FFMA.FTZ R6, R5, R6, 0.48089820146560668945 ;  /* 0x3ef6384a05067423 */ /* 0x000fe20000010006 */
[----:B------:R-:W-:Y:S01]  /*5a20*/  PRMT R103, R14, 0x5210, R103 ;  /* 0x000052100e677816 */ /* 0x000fe20000000067 */
[----:B------:R-:W-:-:S02]  /*5a30*/  IMAD R19, R28, 0x2, R17 ;  /* 0x000000021c137824 */ /* 0x000fc400078e0211 */
[----:B------:R-:W-:Y:S01]  /*5a40*/  FMUL R3, R2, R3 ;  /* 0x0000000302037220 */ /* 0x000fe20000400000 */
[----:B------:R-:W-:Y:S01]  /*5a50*/  FFMA.FTZ R6, R5, R6, -0.72134751081466674805 ;  /* 0xbf38aa3b05067423 */ /* 0x000fe20000010006 */
[----:B------:R-:W-:Y:S01]  /*5a60*/  ISETP.GE.U32.AND P0, PT, R31, 0x7f800000, PT ;  /* 0x7f8000001f00780c */ /* 0x000fe20003f06070 */
[----:B------:R2:W-:Y:S01]  /*5a70*/  STSM.16.M88.4 [R22], R100 ;  /* 0x0000006416007844 */ /* 0x0005e20000000200 */
[----:B------:R-:W-:Y:S02]  /*5a80*/  IMAD R21, R28, 0x2, R19 ;  /* 0x000000021c157824 */ /* 0x000fe400078e0213 */
[C---:B------:R-:W-:Y:S01]  /*5a90*/  FMUL R6, R5.reuse, R6 ;  /* 0x0000000605067220 */ /* 0x040fe20000400000 */
[----:B------:R-:W-:Y:S01]  /*5aa0*/  FMUL R3, R2, R3 ;  /* 0x0000000302037220 */ /* 0x000fe20000400000 */
[----:B------:R-:W-:Y:S01]  /*5ab0*/  BAR.SYNC.DEFER_BLOCKING 0x0 ;  /* 0x0000000000007b1d */ /* 0x000fe20000010000 */
[----:B------:R-:W-:Y:S02]  /*5ac0*/  IMAD R23, R28, 0x2, R21 ;  /* 0x000000021c177824 */ /* 0x000fe400078e0215 */
[----:B------:R-:W-:Y:S01]  /*5ad0*/  FMUL R6, R5, R6 ;  /* 0x0000000605067220 */ /* 0x000fe20000400000 */
[----:B------:R-:W-:Y:S01]  /*5ae0*/  ISETP.GE.U32.AND P2, PT, R30, 0x7f800000, PT ;  /* 0x7f8000001e00780c */ /* 0x000fe20003f46070 */
[----:B------:R-:W-:Y:S01]  /*5af0*/  FFMA.FTZ R3, R2, 1.4426950216293334961, R3 ;  /* 0x3fb8aa3b02037823 */ /* 0x000fe20000010003 */
[----:B------:R-:W-:-:S02]  /*5b00*/  IMAD R25, R28, 0x2, R23 ;  /* 0x000000021c197824 */ /* 0x000fc400078e0217 */
[----:B------:R-:W-:Y:S01]  /*5b10*/  FFMA.FTZ R5, R5, 1.4426950216293334961, R6 ;  /* 0x3fb8aa3b05057823 */ /* 0x000fe20000010006 */
[----:B------:R-:W-:Y:S01]  /*5b20*/  FSETP.NEU.AND P1, PT, R31, RZ, PT ;  /* 0x000000ff1f00720b */ /* 0x000fe20003f2d000 */
[----:B------:R-:W-:Y:S01]  /*5b30*/  FADD R0, R0, R3 ;  /* 0x0000000300007221 */ /* 0x000fe20000000000 */
[----:B------:R-:W-:Y:S02]  /*5b40*/  @P0 IMAD.MOV.U32 R2, RZ, RZ, 0x7f800000 ;  /* 0x7f800000ff020424 */ /* 0x000fe400078e00ff */
[----:B------:R-:W-:Y:S01]  /*5b50*/  FADD R38, R4, R5 ;  /* 0x0000000504267221 */ /* 0x000fe20000000000 */
[----:B------:R-:W-:Y:S01]  /*5b60*/  LOP3.LUT R4, R116, 0xff0, RZ, 0xc0, !PT ;  /* 0x00000ff074047812 */ /* 0x000fe200078ec0ff */
[----:B------:R-:W-:Y:S01]  /*5b70*/  IMAD R3, R115, UR5, RZ ;  /* 0x0000000573037c24 */ /* 0x000fe2000f8e02ff */
[----:B------:R-:W-:Y:S01]  /*5b80*/  USHF.R.S32.HI UR5, URZ, 0x1f, UR4 ;  /* 0x0000001f3f057899 */ /* 0x000fe20008011404 */
[C---:B------:R-:W-:Y:S02]  /*5b90*/  IMAD R27, R28.reuse, 0x2, R25 ;  /* 0x000000021c1b7824 */ /* 0x040fe400078e0219 */
[----:B------:R-:W-:Y:S01]  /*5ba0*/  @P0 FFMA.FTZ R0, R31, R2, +INF ;  /* 0x7f8000001f000423 */ /* 0x000fe20000010002 */
[----:B------:R-:W-:Y:S01]  /*5bb0*/  @P2 IMAD.MOV.U32 R39, RZ, RZ, 0x7f800000 ;  /* 0x7f800000ff272424 */ /* 0x000fe200078e00ff */
[----:B-1----:R-:W-:Y:S01]  /*5bc0*/  IADD3 R36, P3, P4, R3, UR4, R36 ;  /* 0x0000000403247c10 */ /* 0x002fe2000fc7e024 */
[----:B------:R-:W-:Y:S01]  /*5bd0*/  IMAD R29, R28, 0x2, R27 ;  /* 0x000000021c1d7824 */ /* 0x000fe200078e021b */
[----:B------:R-:W-:Y:S01]  /*5be0*/  SHF.R.S32.HI R2, RZ, 0x1f, R3 ;  /* 0x0000001fff027819 */ /* 0x000fe20000011403 */
[----:B------:R-:W-:Y:S01]  /*5bf0*/  @P2 FFMA.FTZ R38, R30, R39, +INF ;  /* 0x7f8000001e262423 */ /* 0x000fe20000010027 */
[-C--:B------:R-:W-:Y:S01]  /*5c00*/  IADD3 R8, P6, R9, R36.reuse, RZ ;  /* 0x0000002409087210 */ /* 0x080fe20007fde0ff */
[----:B------:R-:W-:Y:S01]  /*5c10*/  IMAD R31, R28, 0x2, R29 ;  /* 0x000000021c1f7824 */ /* 0x000fe200078e021d */
[----:B------:R-:W-:Y:S01]  /*5c20*/  IADD3.X R44, R2, UR5, R37, P3, P4 ;  /* 0x00000005022c7c10 */ /* 0x000fe20009fe8425 */
[----:B------:R-:W1:Y:S01]  /*5c30*/  LDS.128 R4, [R4+UR12] ;  /* 0x0000000c04047984 */ /* 0x000e620008000c00 */
[-C--:B------:R-:W-:Y:S01]  /*5c40*/  IADD3 R2, P4, R114, R36.reuse, RZ ;  /* 0x0000002472027210 */ /* 0x080fe20007f9e0ff */
[C---:B------:R-:W-:Y:S01]  /*5c50*/  IMAD R33, R28.reuse, 0x2, R31 ;  /* 0x000000021c217824 */ /* 0x040fe200078e021f */
[-C--:B------:R-:W-:Y:S01]  /*5c60*/  IADD3 R10, P2, R11, R36.reuse, RZ ;  /* 0x000000240b0a7210 */ /* 0x080fe20007f5e0ff */
[----:B------:R-:W-:Y:S01]  /*5c70*/  ULDC UR4, c[0x0][0x27c] ;  /* 0x00009f0000047ab9 */ /* 0x000fe20000000800 */
[----:B------:R-:W-:Y:S01]  /*5c80*/  IADD3 R12, P3, R13, R36, RZ ;  /* 0x000000240d0c7210 */ /* 0x000fe20007f7e0ff */
[----:B------:R-:W-:Y:S01]  /*5c90*/  IMAD R35, R28, 0x2, R33 ;  /* 0x000000021c237824 */ /* 0x000fe200078e0221 */
[----:B------:R-:W-:Y:S01]  /*5ca0*/  LEA.HI.X.SX32 R3, R114, R44, 0x1, P4 ;  /* 0x0000002c72037211 */ /* 0x000fe200020f0eff */
[----:B------:R-:W-:Y:S01]  /*5cb0*/  UIMAD UR4, UR13, UR4, URZ ;  /* 0x000000040d0472a4 */ /* 0x000fe2000f8e023f */
[----:B------:R-:W-:Y:S01]  /*5cc0*/  IADD3 R14, P4, R15, R36, RZ ;  /* 0x000000240f0e7210 */ /* 0x000fe20007f9e0ff */
[----:B------:R-:W-:Y:S01]  /*5cd0*/  IMAD R37, R28, 0x2, R35 ;  /* 0x000000021c257824 */ /* 0x000fe200078e0223 */
[----:B------:R-:W-:Y:S01]  /*5ce0*/  LEA.HI.X.SX32 R9, R9, R44, 0x1, P6 ;  /* 0x0000002c09097211 */ /* 0x000fe200030f0eff */
[----:B------:R-:W-:Y:S01]  /*5cf0*/  USHF.L.U32 UR5, UR4, 0x2, URZ ;  /* 0x0000000204057899 */ /* 0x000fe2000800063f */
[----:B------:R-:W-:-:S02]  /*5d00*/  IADD3 R16, P6, R17, R36, RZ ;  /* 0x0000002411107210 */ /* 0x000fc40007fde0ff */
[----:B------:R-:W-:Y:S02]  /*5d10*/  LEA.HI.X.SX32 R11, R11, R44, 0x1, P2 ;  /* 0x0000002c0b0b7211 */ /* 0x000fe400010f0eff */
[----:B------:R-:W-:Y:S02]  /*5d20*/  IADD3 R18, P2, R19, R36, RZ ;  /* 0x0000002413127210 */ /* 0x000fe40007f5e0ff */
[----:B------:R-:W-:Y:S02]  /*5d30*/  LEA.HI.X.SX32 R13, R13, R44, 0x1, P3 ;  /* 0x0000002c0d0d7211 */ /* 0x000fe400018f0eff */
[----:B------:R-:W-:Y:S02]  /*5d40*/  IADD3 R20, P3, R21, R36, RZ ;  /* 0x0000002415147210 */ /* 0x000fe40007f7e0ff */
[----:B------:R-:W-:Y:S02]  /*5d50*/  LEA.HI.X.SX32 R15, R15, R44, 0x1, P4 ;  /* 0x0000002c0f0f7211 */ /* 0x000fe400020f0eff */
[----:B--2---:R-:W-:-:S02]  /*5d60*/  IADD3 R22, P4, R23, R36, RZ ;  /* 0x0000002417167210 */ /* 0x004fc40007f9e0ff */
[----:B------:R-:W-:Y:S02]  /*5d70*/  LEA.HI.X.SX32 R17, R17, R44, 0x1, P6 ;  /* 0x0000002c11117211 */ /* 0x000fe400030f0eff */
[----:B------:R-:W-:Y:S02]  /*5d80*/  IADD3 R24, P6, R25, R36, RZ ;  /* 0x0000002419187210 */ /* 0x000fe40007fde0ff */
[----:B------:R-:W-:Y:S02]  /*5d90*/  LEA.HI.X.SX32 R19, R19, R44, 0x1, P2 ;  /* 0x0000002c13137211 */ /* 0x000fe400010f0eff */
[----:B------:R-:W-:Y:S02]  /*5da0*/  IADD3 R26, P2, R27, R36, RZ ;  /* 0x000000241b1a7210 */ /* 0x000fe40007f5e0ff */
[----:B------:R-:W-:Y:S02]  /*5db0*/  LEA.HI.X.SX32 R21, R21, R44, 0x1, P3 ;  /* 0x0000002c15157211 */ /* 0x000fe400018f0eff */
[----:B------:R-:W-:-:S02]  /*5dc0*/  IADD3 R28, P3, R29, R36, RZ ;  /* 0x000000241d1c7210 */ /* 0x000fc40007f7e0ff */
[----:B------:R-:W-:Y:S02]  /*5dd0*/  FSETP.NEU.AND P0, PT, R30, RZ, PT ;  /* 0x000000ff1e00720b */ /* 0x000fe40003f0d000 */
[----:B-1----:R-:W-:Y:S02]  /*5de0*/  PRMT R65, R4, 0x7770, RZ ;  /* 0x0000777004417816 */ /* 0x002fe400000000ff */
[C---:B------:R-:W-:Y:S02]  /*5df0*/  PRMT R43, R5.reuse, 0x7773, RZ ;  /* 0x00007773052b7816 */ /* 0x040fe400000000ff */
[C---:B------:R-:W-:Y:S01]  /*5e00*/  PRMT R49, R5.reuse, 0x7772, RZ ;  /* 0x0000777205317816 */ /* 0x040fe200000000ff */
[----:B------:R-:W-:Y:S01]  /*5e10*/  STG.E.U8 desc[UR16][R2.64], R65 ;  /* 0x0000004102007986 */ /* 0x000fe2000c101110 */
[C---:B------:R-:W-:Y:S02]  /*5e20*/  PRMT R57, R5.reuse, 0x7771, RZ ;  /* 0x0000777105397816 */ /* 0x040fe400000000ff */
[----:B------:R-:W-:-:S02]  /*5e30*/  PRMT R63, R5, 0x7770, RZ ;  /* 0x00007770053f7816 */ /* 0x000fc400000000ff */
[----:B------:R-:W-:Y:S02]  /*5e40*/  PRMT R61, R6, 0x7770, RZ ;  /* 0x00007770063d7816 */ /* 0x000fe400000000ff */
[C---:B------:R-:W-:Y:S01]  /*5e50*/  PRMT R39, R7.reuse, 0x7773, RZ ;  /* 0x0000777307277816 */ /* 0x040fe200000000ff */
[----:B------:R-:W-:Y:S01]  /*5e60*/  STG.E.U8 desc[UR16][R8.64], R63 ;  /* 0x0000003f08007986 */ /* 0x000fe2000c101110 */
[C---:B------:R-:W-:Y:S02]  /*5e70*/  PRMT R5, R7.reuse, 0x7772, RZ ;  /* 0x0000777207057816 */ /* 0x040fe400000000ff */
[C---:B------:R-:W-:Y:S01]  /*5e80*/  PRMT R53, R7.reuse, 0x7771, RZ ;  /* 0x0000777107357816 */ /* 0x040fe200000000ff */
[----:B------:R-:W-:Y:S01]  /*5e90*/  STG.E.U8 desc[UR16][R10.64], R61 ;  /* 0x0000003d0a007986 */ /* 0x000fe2000c101110 */
[----:B------:R-:W-:Y:S02]  /*5ea0*/  PRMT R7, R7, 0x7770, RZ ;  /* 0x0000777007077816 */ /* 0x000fe400000000ff */
[----:B------:R-:W-:-:S02]  /*5eb0*/  PRMT R59, R4, 0x7771, RZ ;  /* 0x00007771043b7816 */ /* 0x000fc400000000ff */
[----:B------:R-:W-:Y:S01]  /*5ec0*/  PRMT R55, R6, 0x7771, RZ ;  /* 0x0000777106377816 */ /* 0x000fe200000000ff */
[----:B------:R1:W-:Y:S01]  /*5ed0*/  STG.E.U8 desc[UR16][R12.64], R7 ;  /* 0x000000070c007986 */ /* 0x0003e2000c101110 */
[----:B------:R-:W-:Y:S02]  /*5ee0*/  LEA.HI.X.SX32 R23, R23, R44, 0x1, P4 ;  /* 0x0000002c17177211 */ /* 0x000fe400020f0eff */
[----:B------:R-:W-:Y:S01]  /*5ef0*/  IADD3 R30, P4, R31, R36, RZ ;  /* 0x000000241f1e7210 */ /* 0x000fe20007f9e0ff */
[----:B------:R-:W-:Y:S01]  /*5f00*/  STG.E.U8 desc[UR16][R14.64], R59 ;  /* 0x0000003b0e007986 */ /* 0x000fe2000c101110 */
[----:B------:R-:W-:Y:S02]  /*5f10*/  LEA.HI.X.SX32 R25, R25, R44, 0x1, P6 ;  /* 0x0000002c19197211 */ /* 0x000fe400030f0eff */
[----:B------:R-:W-:Y:S01]  /*5f20*/  PRMT R51, R4, 0x7772, RZ ;  /* 0x0000777204337816 */ /* 0x000fe200000000ff */
[----:B------:R-:W-:Y:S01]  /*5f30*/  STG.E.U8 desc[UR16][R16.64], R57 ;  /* 0x0000003910007986 */ /* 0x000fe2000c101110 */
[----:B------:R-:W-:-:S02]  /*5f40*/  IADD3 R32, P6, R33, R36, RZ ;  /* 0x0000002421207210 */ /* 0x000fc40007fde0ff */
[----:B------:R-:W-:Y:S01]  /*5f50*/  LEA.HI.X.SX32 R27, R27, R44, 0x1, P2 ;  /* 0x0000002c1b1b7211 */ /* 0x000fe200010f0eff */
[----:B------:R-:W-:Y:S01]  /*5f60*/  STG.E.U8 desc[UR16][R18.64], R55 ;  /* 0x0000003712007986 */ /* 0x000fe2000c101110 */
[----:B------:R-:W-:Y:S01]  /*5f70*/  IADD3 R34, P2, R35, R36, RZ ;  /* 0x0000002423227210 */ /* 0x000fe20007f5e0ff */
[----:B-1----:R-:W-:Y:S01]  /*5f80*/  IMAD.SHL.U32 R7, R115, 0x4, RZ ;  /* 0x0000000473077824 */ /* 0x002fe200078e00ff */
[----:B------:R-:W-:Y:S01]  /*5f90*/  LEA.HI.X.SX32 R29, R29, R44, 0x1, P3 ;  /* 0x0000002c1d1d7211 */ /* 0x000fe200018f0eff */
[----:B------:R-:W-:Y:S01]  /*5fa0*/  STG.E.U8 desc[UR16][R20.64], R53 ;  /* 0x0000003514007986 */ /* 0x000fe2000c101110 */
[----:B------:R-:W-:Y:S02]  /*5fb0*/  PRMT R47, R6, 0x7772, RZ ;  /* 0x00007772062f7816 */ /* 0x000fe400000000ff */
[----:B------:R-:W-:Y:S01]  /*5fc0*/  IADD3 R36, P3, R37, R36, RZ ;  /* 0x0000002425247210 */ /* 0x000fe20007f7e0ff */
[----:B------:R-:W-:Y:S01]  /*5fd0*/  STG.E.U8 desc[UR16][R22.64], R51 ;  /* 0x0000003316007986 */ /* 0x000fe2000c101110 */
[----:B------:R-:W-:-:S02]  /*5fe0*/  LEA.HI.X.SX32 R31, R31, R44, 0x1, P4 ;  /* 0x0000002c1f1f7211 */ /* 0x000fc400020f0eff */
[----:B------:R-:W-:Y:S01]  /*5ff0*/  PRMT R45, R4, 0x7773, RZ ;  /* 0x00007773042d7816 */ /* 0x000fe200000000ff */
[----:B------:R-:W-:Y:S01]  /*6000*/  STG.E.U8 desc[UR16][R24.64], R49 ;  /* 0x0000003118007986 */ /* 0x000fe2000c101110 */
[-C--:B------:R-:W-:Y:S02]  /*6010*/  LEA.HI.X.SX32 R33, R33, R44.reuse, 0x1, P6 ;  /* 0x0000002c21217211 */ /* 0x080fe400030f0eff */
[-C--:B------:R-:W-:Y:S01]  /*6020*/  LEA.HI.X.SX32 R35, R35, R44.reuse, 0x1, P2 ;  /* 0x0000002c23237211 */ /* 0x080fe200010f0eff */
[----:B------:R-:W-:Y:S01]  /*6030*/  STG.E.U8 desc[UR16][R26.64], R47 ;  /* 0x0000002f1a007986 */ /* 0x000fe2000c101110 */
[----:B------:R-:W-:Y:S02]  /*6040*/  PRMT R41, R6, 0x7773, RZ ;  /* 0x0000777306297816 */ /* 0x000fe400000000ff */
[----:B------:R-:W-:Y:S01]  /*6050*/  LEA.HI.X.SX32 R37, R37, R44, 0x1, P3 ;  /* 0x0000002c25257211 */ /* 0x000fe200018f0eff */
[----:B------:R1:W-:Y:S01]  /*6060*/  STG.E.U8 desc[UR16][R28.64], R5 ;  /* 0x000000051c007986 */ /* 0x0003e2000c101110 */
[----:B------:R-:W-:-:S02]  /*6070*/  FSEL R0, R0, -INF , P1 ;  /* 0xff80000000007808 */ /* 0x000fc40000800000 */
[----:B------:R-:W-:Y:S01]  /*6080*/  FSEL R3, R38, -INF , P0 ;  /* 0xff80000026037808 */ /* 0x000fe20000000000 */
[----:B------:R2:W-:Y:S01]  /*6090*/  STG.E.U8 desc[UR16][R30.64], R45 ;  /* 0x0000002d1e007986 */ /* 0x0005e2000c101110 */
[----:B------:R-:W-:Y:S01]  /*60a0*/  LOP3.LUT R113, R113, 0x1f8, RZ, 0xc0, !PT ;  /* 0x000001f871717812 */ /* 0x000fe200078ec0ff */
[----:B------:R-:W-:Y:S01]  /*60b0*/  FFMA R4, R0, 0.69314718246459960938, R67 ;  /* 0x3f31721800047823 */ /* 0x000fe20000000043 */
[----:B0-----:R-:W-:Y:S01]  /*60c0*/  IADD3 R2, P0, P1, R7, UR5, R68 ;  /* 0x0000000507027c10 */ /* 0x001fe2000f91e044 */
[----:B------:R2:W-:Y:S01]  /*60d0*/  STG.E.U8 desc[UR16][R32.64], R43 ;  /* 0x0000002b20007986 */ /* 0x0005e2000c101110 */
[----:B------:R-:W-:Y:S01]  /*60e0*/  UIMAD.WIDE UR4, UR4, 0x4, URZ ;  /* 0x00000004040478a5 */ /* 0x000fe2000f8e023f */
[----:B------:R-:W-:Y:S02]  /*60f0*/  IMAD.HI R0, R115, 0x4, RZ ;  /* 0x0000000473007827 */ /* 0x000fe400078e02ff */
[----:B------:R2:W-:Y:S02]  /*6100*/  STG.E.U8 desc[UR16][R34.64], R41 ;  /* 0x0000002922007986 */ /* 0x0005e4000c101110 */
[----:B-1----:R-:W-:Y:S01]  /*6110*/  FFMA R5, R3, 0.69314718246459960938, R42 ;  /* 0x3f31721803057823 */ /* 0x002fe2000000002a */
[----:B------:R-:W-:Y:S01]  /*6120*/  IADD3.X R3, R0, UR5, R69, P0, P1 ;  /* 0x0000000500037c10 */ /* 0x000fe200087e2445 */
[----:B------:R2:W-:Y:S01]  /*6130*/  STG.E.U8 desc[UR16][R36.64], R39 ;  /* 0x0000002724007986 */ /* 0x0005e2000c101110 */
[----:B------:R-:W-:Y:S06]  /*6140*/  BAR.SYNC.DEFER_BLOCKING 0x0 ;  /* 0x0000000000007b1d */ /* 0x000fec0000010000 */
[----:B------:R2:W-:Y:S02]  /*6150*/  STS.64 [R113+UR12], R4 ;  /* 0x0000000471007988 */ /* 0x0005e40008000a0c */
[----:B------:R-:W-:Y:S06]  /*6160*/  BAR.SYNC.DEFER_BLOCKING 0x0 ;  /* 0x0000000000007b1d */ /* 0x000fec0000010000 */
[----:B------:R-:W-:Y:S05]  /*6170*/  @P5 EXIT ;  /* 0x000000000000594d */ /* 0x000fea0003800000 */
[----:B--2---:R-:W0:Y:S04]  /*6180*/  LDS R5, [R40] ;  /* 0x0000000028057984 */ /* 0x004e280000000800 */
[----:B0-----:R-:W-:Y:S01]  /*6190*/  STG.E desc[UR16][R2.64], R5 ;  /* 0x0000000502007986 */ /* 0x001fe2000c101910 */
[----:B------:R-:W-:Y:S05]  /*61a0*/  EXIT ;  /* 0x000000000000794d */ /* 0x000fea0003800000 */
.L_x_2:
[----:B------:R-:W-:-:S00]  /*61b0*/  BRA `(.L_x_2) ;  /* 0xfffffffc00fc7947 */ /* 0x000fc0000383ffff */
[----:B------:R-:W-:-:S00]  /*61c0*/  NOP ;  /* 0x0000000000007918 */ /* 0x000fc00000000000 */
        /* <DEDUP_REMOVED lines=11> */
.L_x_3:


//--------------------- .nv.global.init           --------------------------
	.section	.nv.global.init,"aw",@progbits
.nv.global.init:
	.type		_$_str,@object
	.size		_$_str,(.L_0 - _$_str)
_$_str:
        /*0000*/ 	.byte	0x5f, 0x5f, 0x43, 0x55, 0x44, 0x41, 0x5f, 0x46, 0x54, 0x5a, 0x00
.L_0:


//--------------------- .nv.shared.attn_fwd       --------------------------
	.section	.nv.shared.attn_fwd,"aw",@nobits
	.sectionflags	@""
	.align	16
	.zero		1024


//--------------------- .nv.shared.reserved.0     --------------------------
	.section	.nv.shared.reserved.0,"aw",@nobits
	.weak		__nv_reservedSMEM_offset_0_alias
	.size		__nv_reservedSMEM_offset_0_alias, 0, 0
	.other		__nv_reservedSMEM_offset_0_alias,@"STO_CUDA_RESERVED_SHARED STV_DEFAULT"
__nv_reservedSMEM_offset_0_alias:
	.zero		0


//--------------------- .nv.constant0.attn_fwd    --------------------------
	.section	.nv.constant0.attn_fwd,"a",@progbits
	.sectionflags	@""
	.align	4
.nv.constant0.attn_fwd:
	.zero		664


//--------------------- SYMBOLS --------------------------

	.type		.nv.reservedSmem.offset0,@object
	.size		.nv.reservedSmem.offset0,0x4
